//
// Generated by NVIDIA NVVM Compiler
//
// Compiler Build ID: CL-36424714
// Cuda compilation tools, release 13.0, V13.0.88
// Based on NVVM 20.0.0
//

.version 9.0
.target sm_100
.address_size 64

	// .globl	_Z12gpuYoloLayerPKfPiPfS2_S1_S1_fjjjjjjfS0_PKi

.visible .entry _Z12gpuYoloLayerPKfPiPfS2_S1_S1_fjjjjjjfS0_PKi(
	.param .u64 .ptr .align 1 _Z12gpuYoloLayerPKfPiPfS2_S1_S1_fjjjjjjfS0_PKi_param_0,
	.param .u64 .ptr .align 1 _Z12gpuYoloLayerPKfPiPfS2_S1_S1_fjjjjjjfS0_PKi_param_1,
	.param .u64 .ptr .align 1 _Z12gpuYoloLayerPKfPiPfS2_S1_S1_fjjjjjjfS0_PKi_param_2,
	.param .u64 .ptr .align 1 _Z12gpuYoloLayerPKfPiPfS2_S1_S1_fjjjjjjfS0_PKi_param_3,
	.param .u64 .ptr .align 1 _Z12gpuYoloLayerPKfPiPfS2_S1_S1_fjjjjjjfS0_PKi_param_4,
	.param .u64 .ptr .align 1 _Z12gpuYoloLayerPKfPiPfS2_S1_S1_fjjjjjjfS0_PKi_param_5,
	.param .f32 _Z12gpuYoloLayerPKfPiPfS2_S1_S1_fjjjjjjfS0_PKi_param_6,
	.param .u32 _Z12gpuYoloLayerPKfPiPfS2_S1_S1_fjjjjjjfS0_PKi_param_7,
	.param .u32 _Z12gpuYoloLayerPKfPiPfS2_S1_S1_fjjjjjjfS0_PKi_param_8,
	.param .u32 _Z12gpuYoloLayerPKfPiPfS2_S1_S1_fjjjjjjfS0_PKi_param_9,
	.param .u32 _Z12gpuYoloLayerPKfPiPfS2_S1_S1_fjjjjjjfS0_PKi_param_10,
	.param .u32 _Z12gpuYoloLayerPKfPiPfS2_S1_S1_fjjjjjjfS0_PKi_param_11,
	.param .u32 _Z12gpuYoloLayerPKfPiPfS2_S1_S1_fjjjjjjfS0_PKi_param_12,
	.param .f32 _Z12gpuYoloLayerPKfPiPfS2_S1_S1_fjjjjjjfS0_PKi_param_13,
	.param .u64 .ptr .align 1 _Z12gpuYoloLayerPKfPiPfS2_S1_S1_fjjjjjjfS0_PKi_param_14,
	.param .u64 .ptr .align 1 _Z12gpuYoloLayerPKfPiPfS2_S1_S1_fjjjjjjfS0_PKi_param_15
)
{
	.reg .pred 	%p<31>;
	.reg .b32 	%r<159>;
	.reg .b32 	%f<162>;
	.reg .b64 	%rd<71>;
	.reg .b64 	%fd<11>;

	ld.param.u64 	%rd9, [_Z12gpuYoloLayerPKfPiPfS2_S1_S1_fjjjjjjfS0_PKi_param_0];
	ld.param.u64 	%rd6, [_Z12gpuYoloLayerPKfPiPfS2_S1_S1_fjjjjjjfS0_PKi_param_5];
	ld.param.f32 	%f18, [_Z12gpuYoloLayerPKfPiPfS2_S1_S1_fjjjjjjfS0_PKi_param_6];
	ld.param.u32 	%r55, [_Z12gpuYoloLayerPKfPiPfS2_S1_S1_fjjjjjjfS0_PKi_param_7];
	ld.param.u32 	%r56, [_Z12gpuYoloLayerPKfPiPfS2_S1_S1_fjjjjjjfS0_PKi_param_8];
	ld.param.u32 	%r57, [_Z12gpuYoloLayerPKfPiPfS2_S1_S1_fjjjjjjfS0_PKi_param_9];
	ld.param.u32 	%r60, [_Z12gpuYoloLayerPKfPiPfS2_S1_S1_fjjjjjjfS0_PKi_param_10];
	ld.param.u32 	%r59, [_Z12gpuYoloLayerPKfPiPfS2_S1_S1_fjjjjjjfS0_PKi_param_11];
	ld.param.u32 	%r61, [_Z12gpuYoloLayerPKfPiPfS2_S1_S1_fjjjjjjfS0_PKi_param_12];
	ld.param.f32 	%f19, [_Z12gpuYoloLayerPKfPiPfS2_S1_S1_fjjjjjjfS0_PKi_param_13];
	ld.param.u64 	%rd7, [_Z12gpuYoloLayerPKfPiPfS2_S1_S1_fjjjjjjfS0_PKi_param_14];
	ld.param.u64 	%rd8, [_Z12gpuYoloLayerPKfPiPfS2_S1_S1_fjjjjjjfS0_PKi_param_15];
	cvta.to.global.u64 	%rd1, %rd9;
	mov.u32 	%r62, %ctaid.x;
	mov.u32 	%r63, %ntid.x;
	mov.u32 	%r64, %tid.x;
	mad.lo.s32 	%r1, %r62, %r63, %r64;
	mov.u32 	%r65, %ctaid.y;
	mov.u32 	%r66, %ntid.y;
	mov.u32 	%r67, %tid.y;
	mad.lo.s32 	%r68, %r65, %r66, %r67;
	mov.u32 	%r69, %ctaid.z;
	mov.u32 	%r70, %ntid.z;
	mov.u32 	%r71, %tid.z;
	mad.lo.s32 	%r3, %r69, %r70, %r71;
	setp.ge.u32 	%p1, %r1, %r57;
	setp.ge.u32 	%p2, %r68, %r60;
	or.pred  	%p3, %p1, %p2;
	setp.ge.u32 	%p4, %r3, %r61;
	or.pred  	%p5, %p3, %p4;
	@%p5 bra 	$L__BB0_15;
	mul.lo.s32 	%r4, %r60, %r57;
	mad.lo.s32 	%r5, %r57, %r68, %r1;
	add.s32 	%r72, %r59, 5;
	mul.lo.s32 	%r6, %r72, %r3;
	add.s32 	%r73, %r6, 4;
	mad.lo.s32 	%r74, %r73, %r4, %r5;
	mul.wide.u32 	%rd10, %r74, 4;
	add.s64 	%rd11, %rd1, %rd10;
	ld.global.f32 	%f20, [%rd11];
	mul.f32 	%f21, %f20, 0fBFB8AA3B;
	ex2.approx.f32 	%f22, %f21;
	add.f32 	%f23, %f22, 0f3F800000;
	rcp.rn.f32 	%f1, %f23;
	setp.lt.f32 	%p6, %f1, %f18;
	@%p6 bra 	$L__BB0_15;
	cvta.to.global.u64 	%rd12, %rd6;
	atom.global.add.u32 	%r7, [%rd12], 1;
	add.f32 	%f25, %f19, 0fBF800000;
	mad.lo.s32 	%r76, %r6, %r4, %r5;
	mul.wide.u32 	%rd13, %r76, 4;
	add.s64 	%rd14, %rd1, %rd13;
	ld.global.f32 	%f26, [%rd14];
	mul.f32 	%f27, %f26, 0fBFB8AA3B;
	ex2.approx.f32 	%f28, %f27;
	add.f32 	%f29, %f28, 0f3F800000;
	rcp.rn.f32 	%f30, %f29;
	mul.f32 	%f31, %f19, %f30;
	fma.rn.f32 	%f32, %f25, 0fBF000000, %f31;
	cvt.rn.f32.u32 	%f33, %r1;
	add.f32 	%f34, %f32, %f33;
	cvt.rn.f32.u32 	%f35, %r55;
	mul.f32 	%f2, %f34, %f35;
	add.s32 	%r77, %r76, %r4;
	mul.wide.u32 	%rd15, %r77, 4;
	add.s64 	%rd16, %rd1, %rd15;
	ld.global.f32 	%f36, [%rd16];
	mul.f32 	%f37, %f36, 0fBFB8AA3B;
	ex2.approx.f32 	%f38, %f37;
	add.f32 	%f39, %f38, 0f3F800000;
	rcp.rn.f32 	%f40, %f39;
	mul.f32 	%f41, %f19, %f40;
	fma.rn.f32 	%f42, %f25, 0fBF000000, %f41;
	cvt.rn.f32.u32 	%f43, %r68;
	add.f32 	%f44, %f42, %f43;
	cvt.rn.f32.u32 	%f45, %r56;
	mul.f32 	%f3, %f44, %f45;
	add.s32 	%r78, %r77, %r4;
	mul.wide.u32 	%rd17, %r78, 4;
	add.s64 	%rd18, %rd1, %rd17;
	ld.global.f32 	%f46, [%rd18];
	mul.f32 	%f47, %f46, 0f3FB8AA3B;
	ex2.approx.f32 	%f48, %f47;
	cvta.to.global.u64 	%rd19, %rd8;
	mul.wide.u32 	%rd20, %r3, 4;
	add.s64 	%rd21, %rd19, %rd20;
	ld.global.u32 	%r79, [%rd21];
	shl.b32 	%r80, %r79, 1;
	cvta.to.global.u64 	%rd22, %rd7;
	mul.wide.s32 	%rd23, %r80, 4;
	add.s64 	%rd24, %rd22, %rd23;
	ld.global.f32 	%f49, [%rd24];
	mul.f32 	%f4, %f48, %f49;
	add.s32 	%r81, %r78, %r4;
	mul.wide.u32 	%rd25, %r81, 4;
	add.s64 	%rd26, %rd1, %rd25;
	ld.global.f32 	%f50, [%rd26];
	mul.f32 	%f51, %f50, 0f3FB8AA3B;
	ex2.approx.f32 	%f52, %f51;
	ld.global.f32 	%f53, [%rd24+4];
	mul.f32 	%f5, %f52, %f53;
	setp.eq.s32 	%p7, %r59, 0;
	mov.b32 	%r158, -1;
	mov.f32 	%f161, 0f00000000;
	@%p7 bra 	$L__BB0_14;
	add.s32 	%r8, %r6, 5;
	and.b32  	%r9, %r59, 7;
	setp.lt.u32 	%p8, %r59, 8;
	mov.f32 	%f161, 0f00000000;
	mov.b32 	%r158, -1;
	mov.b32 	%r153, 0;
	@%p8 bra 	$L__BB0_6;
	and.b32  	%r153, %r59, -8;
	add.s32 	%r87, %r6, 6;
	mad.lo.s32 	%r88, %r60, %r87, %r68;
	mad.lo.s32 	%r146, %r57, %r88, %r1;
	add.s32 	%r89, %r6, 7;
	mad.lo.s32 	%r90, %r60, %r89, %r68;
	mad.lo.s32 	%r145, %r57, %r90, %r1;
	add.s32 	%r91, %r6, 8;
	mad.lo.s32 	%r92, %r60, %r91, %r68;
	mad.lo.s32 	%r144, %r57, %r92, %r1;
	add.s32 	%r93, %r6, 9;
	mad.lo.s32 	%r94, %r60, %r93, %r68;
	mad.lo.s32 	%r143, %r57, %r94, %r1;
	add.s32 	%r95, %r6, 10;
	mad.lo.s32 	%r96, %r60, %r95, %r68;
	mad.lo.s32 	%r142, %r57, %r96, %r1;
	add.s32 	%r97, %r6, 11;
	mad.lo.s32 	%r98, %r60, %r97, %r68;
	mad.lo.s32 	%r141, %r57, %r98, %r1;
	add.s32 	%r99, %r6, 12;
	mad.lo.s32 	%r100, %r60, %r99, %r68;
	mad.lo.s32 	%r140, %r57, %r100, %r1;
	mad.lo.s32 	%r101, %r60, %r8, %r68;
	mad.lo.s32 	%r139, %r57, %r101, %r1;
	mov.f32 	%f161, 0f00000000;
	mov.b32 	%r158, -1;
	mov.b32 	%r147, 0;
$L__BB0_5:
	.pragma "nounroll";
	mul.wide.u32 	%rd27, %r139, 4;
	add.s64 	%rd28, %rd1, %rd27;
	ld.global.f32 	%f57, [%rd28];
	mul.f32 	%f58, %f57, 0fBFB8AA3B;
	ex2.approx.f32 	%f59, %f58;
	add.f32 	%f60, %f59, 0f3F800000;
	rcp.rn.f32 	%f61, %f60;
	setp.gt.f32 	%p9, %f61, %f161;
	selp.f32 	%f62, %f61, %f161, %p9;
	selp.b32 	%r102, %r147, %r158, %p9;
	mul.wide.u32 	%rd29, %r146, 4;
	add.s64 	%rd30, %rd1, %rd29;
	ld.global.f32 	%f63, [%rd30];
	mul.f32 	%f64, %f63, 0fBFB8AA3B;
	ex2.approx.f32 	%f65, %f64;
	add.f32 	%f66, %f65, 0f3F800000;
	rcp.rn.f32 	%f67, %f66;
	setp.gt.f32 	%p10, %f67, %f62;
	selp.f32 	%f68, %f67, %f62, %p10;
	add.s32 	%r103, %r147, 1;
	selp.b32 	%r104, %r103, %r102, %p10;
	mul.wide.u32 	%rd31, %r145, 4;
	add.s64 	%rd32, %rd1, %rd31;
	ld.global.f32 	%f69, [%rd32];
	mul.f32 	%f70, %f69, 0fBFB8AA3B;
	ex2.approx.f32 	%f71, %f70;
	add.f32 	%f72, %f71, 0f3F800000;
	rcp.rn.f32 	%f73, %f72;
	setp.gt.f32 	%p11, %f73, %f68;
	selp.f32 	%f74, %f73, %f68, %p11;
	add.s32 	%r105, %r147, 2;
	selp.b32 	%r106, %r105, %r104, %p11;
	mul.wide.u32 	%rd33, %r144, 4;
	add.s64 	%rd34, %rd1, %rd33;
	ld.global.f32 	%f75, [%rd34];
	mul.f32 	%f76, %f75, 0fBFB8AA3B;
	ex2.approx.f32 	%f77, %f76;
	add.f32 	%f78, %f77, 0f3F800000;
	rcp.rn.f32 	%f79, %f78;
	setp.gt.f32 	%p12, %f79, %f74;
	selp.f32 	%f80, %f79, %f74, %p12;
	add.s32 	%r107, %r147, 3;
	selp.b32 	%r108, %r107, %r106, %p12;
	mul.wide.u32 	%rd35, %r143, 4;
	add.s64 	%rd36, %rd1, %rd35;
	ld.global.f32 	%f81, [%rd36];
	mul.f32 	%f82, %f81, 0fBFB8AA3B;
	ex2.approx.f32 	%f83, %f82;
	add.f32 	%f84, %f83, 0f3F800000;
	rcp.rn.f32 	%f85, %f84;
	setp.gt.f32 	%p13, %f85, %f80;
	selp.f32 	%f86, %f85, %f80, %p13;
	add.s32 	%r109, %r147, 4;
	selp.b32 	%r110, %r109, %r108, %p13;
	mul.wide.u32 	%rd37, %r142, 4;
	add.s64 	%rd38, %rd1, %rd37;
	ld.global.f32 	%f87, [%rd38];
	mul.f32 	%f88, %f87, 0fBFB8AA3B;
	ex2.approx.f32 	%f89, %f88;
	add.f32 	%f90, %f89, 0f3F800000;
	rcp.rn.f32 	%f91, %f90;
	setp.gt.f32 	%p14, %f91, %f86;
	selp.f32 	%f92, %f91, %f86, %p14;
	add.s32 	%r111, %r147, 5;
	selp.b32 	%r112, %r111, %r110, %p14;
	mul.wide.u32 	%rd39, %r141, 4;
	add.s64 	%rd40, %rd1, %rd39;
	ld.global.f32 	%f93, [%rd40];
	mul.f32 	%f94, %f93, 0fBFB8AA3B;
	ex2.approx.f32 	%f95, %f94;
	add.f32 	%f96, %f95, 0f3F800000;
	rcp.rn.f32 	%f97, %f96;
	setp.gt.f32 	%p15, %f97, %f92;
	selp.f32 	%f98, %f97, %f92, %p15;
	add.s32 	%r113, %r147, 6;
	selp.b32 	%r114, %r113, %r112, %p15;
	mul.wide.u32 	%rd41, %r140, 4;
	add.s64 	%rd42, %rd1, %rd41;
	ld.global.f32 	%f99, [%rd42];
	mul.f32 	%f100, %f99, 0fBFB8AA3B;
	ex2.approx.f32 	%f101, %f100;
	add.f32 	%f102, %f101, 0f3F800000;
	rcp.rn.f32 	%f103, %f102;
	setp.gt.f32 	%p16, %f103, %f98;
	selp.f32 	%f161, %f103, %f98, %p16;
	add.s32 	%r115, %r147, 7;
	selp.b32 	%r158, %r115, %r114, %p16;
	shl.b32 	%r116, %r4, 3;
	add.s32 	%r146, %r146, %r116;
	add.s32 	%r145, %r145, %r116;
	add.s32 	%r144, %r144, %r116;
	add.s32 	%r143, %r143, %r116;
	add.s32 	%r142, %r142, %r116;
	add.s32 	%r141, %r141, %r116;
	add.s32 	%r140, %r140, %r116;
	add.s32 	%r139, %r139, %r116;
	add.s32 	%r147, %r147, 8;
	setp.ne.s32 	%p17, %r147, %r153;
	@%p17 bra 	$L__BB0_5;
$L__BB0_6:
	setp.eq.s32 	%p18, %r9, 0;
	@%p18 bra 	$L__BB0_14;
	and.b32  	%r42, %r59, 3;
	setp.lt.u32 	%p19, %r9, 4;
	@%p19 bra 	$L__BB0_9;
	add.s32 	%r118, %r8, %r153;
	mad.lo.s32 	%r119, %r118, %r4, %r5;
	mul.wide.u32 	%rd43, %r119, 4;
	add.s64 	%rd44, %rd1, %rd43;
	ld.global.f32 	%f105, [%rd44];
	mul.f32 	%f106, %f105, 0fBFB8AA3B;
	ex2.approx.f32 	%f107, %f106;
	add.f32 	%f108, %f107, 0f3F800000;
	rcp.rn.f32 	%f109, %f108;
	setp.gt.f32 	%p20, %f109, %f161;
	selp.f32 	%f110, %f109, %f161, %p20;
	selp.b32 	%r120, %r153, %r158, %p20;
	add.s32 	%r121, %r153, 1;
	add.s32 	%r122, %r119, %r4;
	mul.wide.u32 	%rd45, %r122, 4;
	add.s64 	%rd46, %rd1, %rd45;
	ld.global.f32 	%f111, [%rd46];
	mul.f32 	%f112, %f111, 0fBFB8AA3B;
	ex2.approx.f32 	%f113, %f112;
	add.f32 	%f114, %f113, 0f3F800000;
	rcp.rn.f32 	%f115, %f114;
	setp.gt.f32 	%p21, %f115, %f110;
	selp.f32 	%f116, %f115, %f110, %p21;
	selp.b32 	%r123, %r121, %r120, %p21;
	add.s32 	%r124, %r153, 2;
	add.s32 	%r125, %r122, %r4;
	mul.wide.u32 	%rd47, %r125, 4;
	add.s64 	%rd48, %rd1, %rd47;
	ld.global.f32 	%f117, [%rd48];
	mul.f32 	%f118, %f117, 0fBFB8AA3B;
	ex2.approx.f32 	%f119, %f118;
	add.f32 	%f120, %f119, 0f3F800000;
	rcp.rn.f32 	%f121, %f120;
	setp.gt.f32 	%p22, %f121, %f116;
	selp.f32 	%f122, %f121, %f116, %p22;
	selp.b32 	%r126, %r124, %r123, %p22;
	add.s32 	%r127, %r153, 3;
	add.s32 	%r128, %r125, %r4;
	mul.wide.u32 	%rd49, %r128, 4;
	add.s64 	%rd50, %rd1, %rd49;
	ld.global.f32 	%f123, [%rd50];
	mul.f32 	%f124, %f123, 0fBFB8AA3B;
	ex2.approx.f32 	%f125, %f124;
	add.f32 	%f126, %f125, 0f3F800000;
	rcp.rn.f32 	%f127, %f126;
	setp.gt.f32 	%p23, %f127, %f122;
	selp.f32 	%f161, %f127, %f122, %p23;
	selp.b32 	%r158, %r127, %r126, %p23;
	add.s32 	%r153, %r153, 4;
$L__BB0_9:
	setp.eq.s32 	%p24, %r42, 0;
	@%p24 bra 	$L__BB0_14;
	setp.eq.s32 	%p25, %r42, 1;
	@%p25 bra 	$L__BB0_12;
	add.s32 	%r130, %r8, %r153;
	mad.lo.s32 	%r131, %r130, %r4, %r5;
	mul.wide.u32 	%rd51, %r131, 4;
	add.s64 	%rd52, %rd1, %rd51;
	ld.global.f32 	%f129, [%rd52];
	mul.f32 	%f130, %f129, 0fBFB8AA3B;
	ex2.approx.f32 	%f131, %f130;
	add.f32 	%f132, %f131, 0f3F800000;
	rcp.rn.f32 	%f133, %f132;
	setp.gt.f32 	%p26, %f133, %f161;
	selp.f32 	%f134, %f133, %f161, %p26;
	selp.b32 	%r132, %r153, %r158, %p26;
	add.s32 	%r133, %r153, 1;
	add.s32 	%r134, %r131, %r4;
	mul.wide.u32 	%rd53, %r134, 4;
	add.s64 	%rd54, %rd1, %rd53;
	ld.global.f32 	%f135, [%rd54];
	mul.f32 	%f136, %f135, 0fBFB8AA3B;
	ex2.approx.f32 	%f137, %f136;
	add.f32 	%f138, %f137, 0f3F800000;
	rcp.rn.f32 	%f139, %f138;
	setp.gt.f32 	%p27, %f139, %f134;
	selp.f32 	%f161, %f139, %f134, %p27;
	selp.b32 	%r158, %r133, %r132, %p27;
	add.s32 	%r153, %r153, 2;
$L__BB0_12:
	and.b32  	%r135, %r59, 1;
	setp.eq.b32 	%p28, %r135, 1;
	not.pred 	%p29, %p28;
	@%p29 bra 	$L__BB0_14;
	add.s32 	%r136, %r8, %r153;
	mad.lo.s32 	%r137, %r136, %r4, %r5;
	mul.wide.u32 	%rd55, %r137, 4;
	add.s64 	%rd56, %rd1, %rd55;
	ld.global.f32 	%f140, [%rd56];
	mul.f32 	%f141, %f140, 0fBFB8AA3B;
	ex2.approx.f32 	%f142, %f141;
	add.f32 	%f143, %f142, 0f3F800000;
	rcp.rn.f32 	%f144, %f143;
	setp.gt.f32 	%p30, %f144, %f161;
	selp.f32 	%f161, %f144, %f161, %p30;
	selp.b32 	%r158, %r153, %r158, %p30;
$L__BB0_14:
	ld.param.u64 	%rd70, [_Z12gpuYoloLayerPKfPiPfS2_S1_S1_fjjjjjjfS0_PKi_param_4];
	ld.param.u64 	%rd69, [_Z12gpuYoloLayerPKfPiPfS2_S1_S1_fjjjjjjfS0_PKi_param_3];
	ld.param.u64 	%rd68, [_Z12gpuYoloLayerPKfPiPfS2_S1_S1_fjjjjjjfS0_PKi_param_2];
	ld.param.u64 	%rd67, [_Z12gpuYoloLayerPKfPiPfS2_S1_S1_fjjjjjjfS0_PKi_param_1];
	cvta.to.global.u64 	%rd57, %rd67;
	mul.wide.s32 	%rd58, %r7, 4;
	add.s64 	%rd59, %rd57, %rd58;
	st.global.u32 	[%rd59], %r7;
	fma.rn.f32 	%f145, %f1, %f161, 0f3F800000;
	cvta.to.global.u64 	%rd60, %rd68;
	add.s64 	%rd61, %rd60, %rd58;
	st.global.f32 	[%rd61], %f145;
	cvt.rn.f32.u32 	%f146, %r57;
	div.rn.f32 	%f147, %f2, %f146;
	cvt.f64.f32 	%fd1, %f147;
	cvt.f64.f32 	%fd2, %f4;
	mul.f64 	%fd3, %fd2, 0d3FE0000000000000;
	sub.f64 	%fd4, %fd1, %fd3;
	cvt.rn.f32.f64 	%f148, %fd4;
	shl.b32 	%r138, %r7, 2;
	cvta.to.global.u64 	%rd62, %rd69;
	mul.wide.s32 	%rd63, %r138, 4;
	add.s64 	%rd64, %rd62, %rd63;
	st.global.f32 	[%rd64], %f148;
	cvt.rn.f32.u32 	%f149, %r60;
	div.rn.f32 	%f150, %f3, %f149;
	cvt.f64.f32 	%fd5, %f150;
	cvt.f64.f32 	%fd6, %f5;
	mul.f64 	%fd7, %fd6, 0d3FE0000000000000;
	sub.f64 	%fd8, %fd5, %fd7;
	cvt.rn.f32.f64 	%f151, %fd8;
	st.global.f32 	[%rd64+4], %f151;
	add.f64 	%fd9, %fd3, %fd1;
	cvt.rn.f32.f64 	%f152, %fd9;
	st.global.f32 	[%rd64+8], %f152;
	add.f64 	%fd10, %fd7, %fd5;
	cvt.rn.f32.f64 	%f153, %fd10;
	st.global.f32 	[%rd64+12], %f153;
	cvta.to.global.u64 	%rd65, %rd70;
	add.s64 	%rd66, %rd65, %rd58;
	st.global.u32 	[%rd66], %r158;
$L__BB0_15:
	ret;

}


// ===== COMPILED SASS (sm_100) =====

	.target	sm_100

	.elftype	@"ET_EXEC"


//--------------------- .note.nv.tkinfo           --------------------------
	.section	.note.nv.tkinfo,"",@"SHT_NOTE"
	.sectionflags	@"SHF_NOTE_NV_TKINFO"
	.tkinfo
        /*0018*/ 	.word	0x00000002
        /*0030*/ 	.string	""
        /*0030*/ 	.string	"ptxas"
        /*0030*/ 	.string	"Cuda compilation tools, release 13.0, V13.0.88"
        /*0030*/ 	.string	"Build cuda_13.0.r13.0/compiler.36424714_0"
        /*0030*/ 	.string	"-arch sm_100 -m 64 "



//--------------------- .note.nv.cuinfo           --------------------------
	.section	.note.nv.cuinfo,"",@"SHT_NOTE"
	.sectionflags	@"SHF_NOTE_NV_CUINFO"
        /*0018*/ 	.short	0x0002
        /*001a*/ 	.short	0x0064
        /*001c*/ 	.short	0x0082
	.zero		2


//--------------------- .nv.info                  --------------------------
	.section	.nv.info,"",@"SHT_CUDA_INFO"
	.align	4


	//----- nvinfo : EIATTR_REGCOUNT
	.align		4
        /*0000*/ 	.byte	0x04, 0x2f
        /*0002*/ 	.short	(.L_1 - .L_0)
	.align		4
.L_0:
        /*0004*/ 	.word	index@(_Z12gpuYoloLayerPKfPiPfS2_S1_S1_fjjjjjjfS0_PKi)
        /*0008*/ 	.word	0x00000020


	//----- nvinfo : EIATTR_FRAME_SIZE
	.align		4
.L_1:
        /*000c*/ 	.byte	0x04, 0x11
        /*000e*/ 	.short	(.L_3 - .L_2)
	.align		4
.L_2:
        /*0010*/ 	.word	index@($__internal_1_$__cuda_sm3x_div_rn_noftz_f32_slowpath)
        /*0014*/ 	.word	0x00000000


	//----- nvinfo : EIATTR_FRAME_SIZE
	.align		4
.L_3:
        /*0018*/ 	.byte	0x04, 0x11
        /*001a*/ 	.short	(.L_5 - .L_4)
	.align		4
.L_4:
        /*001c*/ 	.word	index@($__internal_0_$__cuda_sm20_rcp_rn_f32_slowpath)
        /*0020*/ 	.word	0x00000000


	//----- nvinfo : EIATTR_FRAME_SIZE
	.align		4
.L_5:
        /*0024*/ 	.byte	0x04, 0x11
        /*0026*/ 	.short	(.L_7 - .L_6)
	.align		4
.L_6:
        /*0028*/ 	.word	index@(_Z12gpuYoloLayerPKfPiPfS2_S1_S1_fjjjjjjfS0_PKi)
        /*002c*/ 	.word	0x00000000


	//----- nvinfo : EIATTR_MIN_STACK_SIZE
	.align		4
.L_7:
        /*0030*/ 	.byte	0x04, 0x12
        /*0032*/ 	.short	(.L_9 - .L_8)
	.align		4
.L_8:
        /*0034*/ 	.word	index@(_Z12gpuYoloLayerPKfPiPfS2_S1_S1_fjjjjjjfS0_PKi)
        /*0038*/ 	.word	0x00000000
.L_9:


//--------------------- .nv.compat                --------------------------
	.section	.nv.compat,"",@"SHT_CUDA_COMPAT_INFO"
	.align	4
        /*0000*/ 	.byte	0x02, 0x09, 0x00, 0x00, 0x02, 0x02, 0x01, 0x00, 0x02, 0x05, 0x05, 0x00, 0x03, 0x07, 0x01, 0x01
        /*0010*/ 	.byte	0x02, 0x03, 0x00, 0x00, 0x02, 0x06, 0x01, 0x00, 0x04, 0x0b, 0x08, 0x00, 0x01, 0x00, 0x00, 0x00
        /*0020*/ 	.byte	0x00, 0x00, 0x00, 0x00


//--------------------- .nv.info._Z12gpuYoloLayerPKfPiPfS2_S1_S1_fjjjjjjfS0_PKi --------------------------
	.section	.nv.info._Z12gpuYoloLayerPKfPiPfS2_S1_S1_fjjjjjjfS0_PKi,"",@"SHT_CUDA_INFO"
	.sectionflags	@""
	.align	4


	//----- nvinfo : EIATTR_CUDA_API_VERSION
	.align		4
        /*0000*/ 	.byte	0x04, 0x37
        /*0002*/ 	.short	(.L_11 - .L_10)
.L_10:
        /*0004*/ 	.word	0x00000082


	//----- nvinfo : EIATTR_KPARAM_INFO
	.align		4
.L_11:
        /*0008*/ 	.byte	0x04, 0x17
        /*000a*/ 	.short	(.L_13 - .L_12)
.L_12:
        /*000c*/ 	.word	0x00000000
        /*0010*/ 	.short	0x000f
        /*0012*/ 	.short	0x0058
        /*0014*/ 	.byte	0x00, 0xf5, 0x21, 0x00


	//----- nvinfo : EIATTR_KPARAM_INFO
	.align		4
.L_13:
        /*0018*/ 	.byte	0x04, 0x17
        /*001a*/ 	.short	(.L_15 - .L_14)
.L_14:
        /*001c*/ 	.word	0x00000000
        /*0020*/ 	.short	0x000e
        /*0022*/ 	.short	0x0050
        /*0024*/ 	.byte	0x00, 0xf5, 0x21, 0x00


	//----- nvinfo : EIATTR_KPARAM_INFO
	.align		4
.L_15:
        /*0028*/ 	.byte	0x04, 0x17
        /*002a*/ 	.short	(.L_17 - .L_16)
.L_16:
        /*002c*/ 	.word	0x00000000
        /*0030*/ 	.short	0x000d
        /*0032*/ 	.short	0x004c
        /*0034*/ 	.byte	0x00, 0xf0, 0x11, 0x00


	//----- nvinfo : EIATTR_KPARAM_INFO
	.align		4
.L_17:
        /*0038*/ 	.byte	0x04, 0x17
        /*003a*/ 	.short	(.L_19 - .L_18)
.L_18:
        /*003c*/ 	.word	0x00000000
        /*0040*/ 	.short	0x000c
        /*0042*/ 	.short	0x0048
        /*0044*/ 	.byte	0x00, 0xf0, 0x11, 0x00


	//----- nvinfo : EIATTR_KPARAM_INFO
	.align		4
.L_19:
        /*0048*/ 	.byte	0x04, 0x17
        /*004a*/ 	.short	(.L_21 - .L_20)
.L_20:
        /*004c*/ 	.word	0x00000000
        /*0050*/ 	.short	0x000b
        /*0052*/ 	.short	0x0044
        /*0054*/ 	.byte	0x00, 0xf0, 0x11, 0x00


	//----- nvinfo : EIATTR_KPARAM_INFO
	.align		4
.L_21:
        /*0058*/ 	.byte	0x04, 0x17
        /*005a*/ 	.short	(.L_23 - .L_22)
.L_22:
        /*005c*/ 	.word	0x00000000
        /*0060*/ 	.short	0x000a
        /*0062*/ 	.short	0x0040
        /*0064*/ 	.byte	0x00, 0xf0, 0x11, 0x00


	//----- nvinfo : EIATTR_KPARAM_INFO
	.align		4
.L_23:
        /*0068*/ 	.byte	0x04, 0x17
        /*006a*/ 	.short	(.L_25 - .L_24)
.L_24:
        /*006c*/ 	.word	0x00000000
        /*0070*/ 	.short	0x0009
        /*0072*/ 	.short	0x003c
        /*0074*/ 	.byte	0x00, 0xf0, 0x11, 0x00


	//----- nvinfo : EIATTR_KPARAM_INFO
	.align		4
.L_25:
        /*0078*/ 	.byte	0x04, 0x17
        /*007a*/ 	.short	(.L_27 - .L_26)
.L_26:
        /*007c*/ 	.word	0x00000000
        /*0080*/ 	.short	0x0008
        /*0082*/ 	.short	0x0038
        /*0084*/ 	.byte	0x00, 0xf0, 0x11, 0x00


	//----- nvinfo : EIATTR_KPARAM_INFO
	.align		4
.L_27:
        /*0088*/ 	.byte	0x04, 0x17
        /*008a*/ 	.short	(.L_29 - .L_28)
.L_28:
        /*008c*/ 	.word	0x00000000
        /*0090*/ 	.short	0x0007
        /*0092*/ 	.short	0x0034
        /*0094*/ 	.byte	0x00, 0xf0, 0x11, 0x00


	//----- nvinfo : EIATTR_KPARAM_INFO
	.align		4
.L_29:
        /*0098*/ 	.byte	0x04, 0x17
        /*009a*/ 	.short	(.L_31 - .L_30)
.L_30:
        /*009c*/ 	.word	0x00000000
        /*00a0*/ 	.short	0x0006
        /*00a2*/ 	.short	0x0030
        /*00a4*/ 	.byte	0x00, 0xf0, 0x11, 0x00


	//----- nvinfo : EIATTR_KPARAM_INFO
	.align		4
.L_31:
        /*00a8*/ 	.byte	0x04, 0x17
        /*00aa*/ 	.short	(.L_33 - .L_32)
.L_32:
        /*00ac*/ 	.word	0x00000000
        /*00b0*/ 	.short	0x0005
        /*00b2*/ 	.short	0x0028
        /*00b4*/ 	.byte	0x00, 0xf5, 0x21, 0x00


	//----- nvinfo : EIATTR_KPARAM_INFO
	.align		4
.L_33:
        /*00b8*/ 	.byte	0x04, 0x17
        /*00ba*/ 	.short	(.L_35 - .L_34)
.L_34:
        /*00bc*/ 	.word	0x00000000
        /*00c0*/ 	.short	0x0004
        /*00c2*/ 	.short	0x0020
        /*00c4*/ 	.byte	0x00, 0xf5, 0x21, 0x00


	//----- nvinfo : EIATTR_KPARAM_INFO
	.align		4
.L_35:
        /*00c8*/ 	.byte	0x04, 0x17
        /*00ca*/ 	.short	(.L_37 - .L_36)
.L_36:
        /*00cc*/ 	.word	0x00000000
        /*00d0*/ 	.short	0x0003
        /*00d2*/ 	.short	0x0018
        /*00d4*/ 	.byte	0x00, 0xf5, 0x21, 0x00


	//----- nvinfo : EIATTR_KPARAM_INFO
	.align		4
.L_37:
        /*00d8*/ 	.byte	0x04, 0x17
        /*00da*/ 	.short	(.L_39 - .L_38)
.L_38:
        /*00dc*/ 	.word	0x00000000
        /*00e0*/ 	.short	0x0002
        /*00e2*/ 	.short	0x0010
        /*00e4*/ 	.byte	0x00, 0xf5, 0x21, 0x00


	//----- nvinfo : EIATTR_KPARAM_INFO
	.align		4
.L_39:
        /*00e8*/ 	.byte	0x04, 0x17
        /*00ea*/ 	.short	(.L_41 - .L_40)
.L_40:
        /*00ec*/ 	.word	0x00000000
        /*00f0*/ 	.short	0x0001
        /*00f2*/ 	.short	0x0008
        /*00f4*/ 	.byte	0x00, 0xf5, 0x21, 0x00


	//----- nvinfo : EIATTR_KPARAM_INFO
	.align		4
.L_41:
        /*00f8*/ 	.byte	0x04, 0x17
        /*00fa*/ 	.short	(.L_43 - .L_42)
.L_42:
        /*00fc*/ 	.word	0x00000000
        /*0100*/ 	.short	0x0000
        /*0102*/ 	.short	0x0000
        /*0104*/ 	.byte	0x00, 0xf5, 0x21, 0x00


	//----- nvinfo : EIATTR_SPARSE_MMA_MASK
	.align		4
.L_43:
        /*0108*/ 	.byte	0x03, 0x50
        /*010a*/ 	.short	0x0000


	//----- nvinfo : EIATTR_MAXREG_COUNT
	.align		4
        /*010c*/ 	.byte	0x03, 0x1b
        /*010e*/ 	.short	0x00ff


	//----- nvinfo : EIATTR_MERCURY_ISA_VERSION
	.align		4
        /*0110*/ 	.byte	0x03, 0x5f
        /*0112*/ 	.short	0x0101


	//----- nvinfo : EIATTR_INT_WARP_WIDE_INSTR_OFFSETS
	.align		4
        /*0114*/ 	.byte	0x04, 0x31
        /*0116*/ 	.short	(.L_45 - .L_44)


	//   ....[0]....
.L_44:
        /*0118*/ 	.word	0x00000370


	//   ....[1]....
        /*011c*/ 	.word	0x00000460


	//----- nvinfo : EIATTR_VRC_CTA_INIT_COUNT
	.align		4
.L_45:
        /*0120*/ 	.byte	0x02, 0x4a
	.zero		1
	.zero		1


	//----- nvinfo : EIATTR_EXIT_INSTR_OFFSETS
	.align		4
        /*0124*/ 	.byte	0x04, 0x1c
        /*0126*/ 	.short	(.L_47 - .L_46)


	//   ....[0]....
.L_46:
        /*0128*/ 	.word	0x00000130


	//   ....[1]....
        /*012c*/ 	.word	0x00000350


	//   ....[2]....
        /*0130*/ 	.word	0x00002b20


	//----- nvinfo : EIATTR_CRS_STACK_SIZE
	.align		4
.L_47:
        /*0134*/ 	.byte	0x04, 0x1e
        /*0136*/ 	.short	(.L_49 - .L_48)
.L_48:
        /*0138*/ 	.word	0x00000000


	//----- nvinfo : EIATTR_CBANK_PARAM_SIZE
	.align		4
.L_49:
        /*013c*/ 	.byte	0x03, 0x19
        /*013e*/ 	.short	0x0060


	//----- nvinfo : EIATTR_PARAM_CBANK
	.align		4
        /*0140*/ 	.byte	0x04, 0x0a
        /*0142*/ 	.short	(.L_51 - .L_50)
	.align		4
.L_50:
        /*0144*/ 	.word	index@(.nv.constant0._Z12gpuYoloLayerPKfPiPfS2_S1_S1_fjjjjjjfS0_PKi)
        /*0148*/ 	.short	0x0380
        /*014a*/ 	.short	0x0060


	//----- nvinfo : EIATTR_SW_WAR
	.align		4
.L_51:
        /*014c*/ 	.byte	0x04, 0x36
        /*014e*/ 	.short	(.L_53 - .L_52)
.L_52:
        /*0150*/ 	.word	0x00000008
.L_53:


//--------------------- .nv.callgraph             --------------------------
	.section	.nv.callgraph,"",@"SHT_CUDA_CALLGRAPH"
	.align	4
	.sectionentsize	8
	.align		4
        /*0000*/ 	.word	0x00000000
	.align		4
        /*0004*/ 	.word	0xffffffff
	.align		4
        /*0008*/ 	.word	0x00000000
	.align		4
        /*000c*/ 	.word	0xfffffffe
	.align		4
        /*0010*/ 	.word	0x00000000
	.align		4
        /*0014*/ 	.word	0xfffffffd
	.align		4
        /*0018*/ 	.word	0x00000000
	.align		4
        /*001c*/ 	.word	0xfffffffc


//--------------------- .text._Z12gpuYoloLayerPKfPiPfS2_S1_S1_fjjjjjjfS0_PKi --------------------------
	.section	.text._Z12gpuYoloLayerPKfPiPfS2_S1_S1_fjjjjjjfS0_PKi,"ax",@progbits
	.align	128
        .global         _Z12gpuYoloLayerPKfPiPfS2_S1_S1_fjjjjjjfS0_PKi
        .type           _Z12gpuYoloLayerPKfPiPfS2_S1_S1_fjjjjjjfS0_PKi,@function
        .size           _Z12gpuYoloLayerPKfPiPfS2_S1_S1_fjjjjjjfS0_PKi,(.L_x_80 - _Z12gpuYoloLayerPKfPiPfS2_S1_S1_fjjjjjjfS0_PKi)
        .other          _Z12gpuYoloLayerPKfPiPfS2_S1_S1_fjjjjjjfS0_PKi,@"STO_CUDA_ENTRY STV_DEFAULT"
_Z12gpuYoloLayerPKfPiPfS2_S1_S1_fjjjjjjfS0_PKi:
.text._Z12gpuYoloLayerPKfPiPfS2_S1_S1_fjjjjjjfS0_PKi:
[----:B------:R-:W-:Y:S01]  /*0000*/  LDC R1, c[0x0][0x37c] ;  /* 0x0000df00ff017b82 */ /* 0x000fe20000000800 */
[----:B------:R-:W0:Y:S07]  /*0010*/  S2R R0, SR_TID.Y ;  /* 0x0000000000007919 */ /* 0x000e2e0000002200 */
[----:B------:R-:W1:Y:S01]  /*0020*/  LDC R6, c[0x0][0x360] ;  /* 0x0000d800ff067b82 */ /* 0x000e620000000800 */
[----:B------:R-:W2:Y:S01]  /*0030*/  LDCU UR8, c[0x0][0x3c0] ;  /* 0x00007800ff0877ac */ /* 0x000ea20008000800 */
[----:B------:R-:W1:Y:S01]  /*0040*/  S2R R3, SR_TID.X ;  /* 0x0000000000037919 */ /* 0x000e620000002100 */
[----:B------:R-:W3:Y:S01]  /*0050*/  LDCU UR7, c[0x0][0x3c8] ;  /* 0x00007900ff0777ac */ /* 0x000ee20008000800 */
[----:B------:R-:W4:Y:S04]  /*0060*/  S2R R5, SR_TID.Z ;  /* 0x0000000000057919 */ /* 0x000f280000002300 */
[----:B------:R-:W0:Y:S08]  /*0070*/  S2UR UR5, SR_CTAID.Y ;  /* 0x00000000000579c3 */ /* 0x000e300000002600 */
[----:B------:R-:W0:Y:S08]  /*0080*/  LDC R7, c[0x0][0x364] ;  /* 0x0000d900ff077b82 */ /* 0x000e300000000800 */
[----:B------:R-:W1:Y:S08]  /*0090*/  S2UR UR4, SR_CTAID.X ;  /* 0x00000000000479c3 */ /* 0x000e700000002500 */
[----:B------:R-:W4:Y:S08]  /*00a0*/  S2UR UR6, SR_CTAID.Z ;  /* 0x00000000000679c3 */ /* 0x000f300000002700 */
[----:B------:R-:W4:Y:S01]  /*00b0*/  LDC R8, c[0x0][0x368] ;  /* 0x0000da00ff087b82 */ /* 0x000f220000000800 */
[----:B0-----:R-:W-:-:S05]  /*00c0*/  IMAD R7, R7, UR5, R0 ;  /* 0x0000000507077c24 */ /* 0x001fca000f8e0200 */
[----:B--2---:R-:W-:Y:S02]  /*00d0*/  ISETP.GE.U32.AND P0, PT, R7, UR8, PT ;  /* 0x0000000807007c0c */ /* 0x004fe4000bf06070 */
[----:B------:R-:W0:Y:S01]  /*00e0*/  LDC R9, c[0x0][0x3bc] ;  /* 0x0000ef00ff097b82 */ /* 0x000e220000000800 */
[----:B-1----:R-:W-:Y:S02]  /*00f0*/  IMAD R6, R6, UR4, R3 ;  /* 0x0000000406067c24 */ /* 0x002fe4000f8e0203 */
[----:B----4-:R-:W-:-:S03]  /*0100*/  IMAD R8, R8, UR6, R5 ;  /* 0x0000000608087c24 */ /* 0x010fc6000f8e0205 */
[----:B0-----:R-:W-:-:S04]  /*0110*/  ISETP.GE.U32.OR P0, PT, R6, R9, P0 ;  /* 0x000000090600720c */ /* 0x001fc80000706470 */
[----:B---3--:R-:W-:-:S13]  /*0120*/  ISETP.GE.U32.OR P0, PT, R8, UR7, P0 ;  /* 0x0000000708007c0c */ /* 0x008fda0008706470 */
[----:B------:R-:W-:Y:S05]  /*0130*/  @P0 EXIT ;  /* 0x000000000000094d */ /* 0x000fea0003800000 */
[----:B------:R-:W0:Y:S01]  /*0140*/  LDCU UR4, c[0x0][0x3c4] ;  /* 0x00007880ff0477ac */ /* 0x000e220008000800 */
[----:B------:R-:W1:Y:S01]  /*0150*/  LDC.64 R2, c[0x0][0x380] ;  /* 0x0000e000ff027b82 */ /* 0x000e620000000a00 */
[----:B------:R-:W-:Y:S01]  /*0160*/  IMAD R21, R9, UR8, RZ ;  /* 0x0000000809157c24 */ /* 0x000fe2000f8e02ff */
[----:B------:R-:W2:Y:S01]  /*0170*/  LDCU.64 UR6, c[0x0][0x358] ;  /* 0x00006b00ff0677ac */ /* 0x000ea20008000a00 */
[----:B------:R-:W-:Y:S01]  /*0180*/  IMAD R20, R7, R9, R6 ;  /* 0x0000000907147224 */ /* 0x000fe200078e0206 */
[----:B0-----:R-:W-:-:S06]  /*0190*/  UIADD3 UR4, UPT, UPT, UR4, 0x5, URZ ;  /* 0x0000000504047890 */ /* 0x001fcc000fffe0ff */
[----:B------:R-:W-:-:S05]  /*01a0*/  IMAD R5, R8, UR4, RZ ;  /* 0x0000000408057c24 */ /* 0x000fca000f8e02ff */
[----:B------:R-:W-:-:S05]  /*01b0*/  IADD3 R0, PT, PT, R5, 0x4, RZ ;  /* 0x0000000405007810 */ /* 0x000fca0007ffe0ff */
[----:B------:R-:W-:-:S04]  /*01c0*/  IMAD R9, R21, R0, R20 ;  /* 0x0000000015097224 */ /* 0x000fc800078e0214 */
[----:B-1----:R-:W-:-:S06]  /*01d0*/  IMAD.WIDE.U32 R2, R9, 0x4, R2 ;  /* 0x0000000409027825 */ /* 0x002fcc00078e0002 */
[----:B--2---:R-:W2:Y:S01]  /*01e0*/  LDG.E R2, desc[UR6][R2.64] ;  /* 0x0000000602027981 */ /* 0x004ea2000c1e1900 */
[----:B------:R-:W-:Y:S01]  /*01f0*/  BSSY.RECONVERGENT B1, `(.L_x_0) ;  /* 0x0000013000017945 */ /* 0x000fe20003800200 */
[----:B--2---:R-:W-:-:S05]  /*0200*/  FMUL R0, R2, -1.4426950216293334961 ;  /* 0xbfb8aa3b02007820 */ /* 0x004fca0000400000 */
[----:B------:R-:W-:-:S13]  /*0210*/  FSETP.GEU.AND P0, PT, R0, -126, PT ;  /* 0xc2fc00000000780b */ /* 0x000fda0003f0e000 */
[----:B------:R-:W-:-:S04]  /*0220*/  @!P0 FMUL R0, R0, 0.5 ;  /* 0x3f00000000008820 */ /* 0x000fc80000400000 */
[----:B------:R-:W0:Y:S02]  /*0230*/  MUFU.EX2 R4, R0 ;  /* 0x0000000000047308 */ /* 0x000e240000000800 */
[----:B0-----:R-:W-:-:S04]  /*0240*/  @!P0 FMUL R4, R4, R4 ;  /* 0x0000000404048220 */ /* 0x001fc80000400000 */
[----:B------:R-:W-:-:S04]  /*0250*/  FADD R3, R4, 1 ;  /* 0x3f80000004037421 */ /* 0x000fc80000000000 */
[----:B------:R-:W-:-:S05]  /*0260*/  VIADD R4, R3, 0x1800000 ;  /* 0x0180000003047836 */ /* 0x000fca0000000000 */
[----:B------:R-:W-:-:S04]  /*0270*/  LOP3.LUT R4, R4, 0x7f800000, RZ, 0xc0, !PT ;  /* 0x7f80000004047812 */ /* 0x000fc800078ec0ff */
[----:B------:R-:W-:-:S13]  /*0280*/  ISETP.GT.U32.AND P0, PT, R4, 0x1ffffff, PT ;  /* 0x01ffffff0400780c */ /* 0x000fda0003f04070 */
[----:B------:R-:W-:Y:S05]  /*0290*/  @P0 BRA `(.L_x_1) ;  /* 0x0000000000100947 */ /* 0x000fea0003800000 */
[----:B------:R-:W-:-:S07]  /*02a0*/  MOV R22, 0x2c0 ;  /* 0x000002c000167802 */ /* 0x000fce0000000f00 */
[----:B------:R-:W-:Y:S05]  /*02b0*/  CALL.REL.NOINC `($__internal_0_$__cuda_sm20_rcp_rn_f32_slowpath) ;  /* 0x00000028001c7944 */ /* 0x000fea0003c00000 */
[----:B------:R-:W-:Y:S01]  /*02c0*/  MOV R19, R28 ;  /* 0x0000001c00137202 */ /* 0x000fe20000000f00 */
[----:B------:R-:W-:Y:S06]  /*02d0*/  BRA `(.L_x_2) ;  /* 0x0000000000107947 */ /* 0x000fec0003800000 */
.L_x_1:
[----:B------:R-:W0:Y:S02]  /*02e0*/  MUFU.RCP R0, R3 ;  /* 0x0000000300007308 */ /* 0x000e240000001000 */
[----:B0-----:R-:W-:-:S04]  /*02f0*/  FFMA R2, R3, R0, -1 ;  /* 0xbf80000003027423 */ /* 0x001fc80000000000 */
[----:B------:R-:W-:-:S04]  /*0300*/  FADD.FTZ R19, -R2, -RZ ;  /* 0x800000ff02137221 */ /* 0x000fc80000010100 */
[----:B------:R-:W-:-:S07]  /*0310*/  FFMA R19, R0, R19, R0 ;  /* 0x0000001300137223 */ /* 0x000fce0000000000 */
.L_x_2:
[----:B------:R-:W-:Y:S05]  /*0320*/  BSYNC.RECONVERGENT B1 ;  /* 0x0000000000017941 */ /* 0x000fea0003800200 */
.L_x_0:
[----:B------:R-:W0:Y:S02]  /*0330*/  LDCU UR4, c[0x0][0x3b0] ;  /* 0x00007600ff0477ac */ /* 0x000e240008000800 */
[----:B0-----:R-:W-:-:S13]  /*0340*/  FSETP.GEU.AND P0, PT, R19, UR4, PT ;  /* 0x0000000413007c0b */ /* 0x001fda000bf0e000 */
[----:B------:R-:W-:Y:S05]  /*0350*/  @!P0 EXIT ;  /* 0x000000000000894d */ /* 0x000fea0003800000 */
[----:B------:R-:W0:Y:S01]  /*0360*/  S2R R9, SR_LANEID ;  /* 0x0000000000097919 */ /* 0x000e220000000000 */
[----:B------:R-:W-:Y:S01]  /*0370*/  VOTEU.ANY UR4, UPT, PT ;  /* 0x0000000000047886 */ /* 0x000fe200038e0100 */
[----:B------:R-:W1:Y:S01]  /*0380*/  LDC.64 R10, c[0x0][0x380] ;  /* 0x0000e000ff0a7b82 */ /* 0x000e620000000a00 */
[----:B------:R-:W0:Y:S01]  /*0390*/  FLO.U32 R12, UR4 ;  /* 0x00000004000c7d00 */ /* 0x000e2200080e0000 */
[----:B------:R-:W-:-:S06]  /*03a0*/  IMAD R0, R21, R5, R20 ;  /* 0x0000000515007224 */ /* 0x000fcc00078e0214 */
[----:B------:R-:W2:Y:S01]  /*03b0*/  LDC.64 R2, c[0x0][0x3a8] ;  /* 0x0000ea00ff027b82 */ /* 0x000ea20000000a00 */
[----:B------:R-:W2:Y:S01]  /*03c0*/  POPC R13, UR4 ;  /* 0x00000004000d7d09 */ /* 0x000ea20008000000 */
[----:B------:R-:W3:Y:S06]  /*03d0*/  S2R R14, SR_LTMASK ;  /* 0x00000000000e7919 */ /* 0x000eec0000003900 */
[----:B------:R-:W4:Y:S01]  /*03e0*/  LDC R15, c[0x0][0x3cc] ;  /* 0x0000f300ff0f7b82 */ /* 0x000f220000000800 */
[----:B-1----:R-:W-:Y:S01]  /*03f0*/  IMAD.WIDE.U32 R10, R0, 0x4, R10 ;  /* 0x00000004000a7825 */ /* 0x002fe200078e000a */
[----:B0-----:R-:W-:-:S13]  /*0400*/  ISETP.EQ.U32.AND P0, PT, R12, R9, PT ;  /* 0x000000090c00720c */ /* 0x001fda0003f02070 */
[----:B--2---:R-:W2:Y:S04]  /*0410*/  @P0 ATOMG.E.ADD.STRONG.GPU PT, R13, desc[UR6][R2.64], R13 ;  /* 0x8000000d020d09a8 */ /* 0x004ea800081ef106 */
[----:B------:R0:W5:Y:S01]  /*0420*/  LDG.E R10, desc[UR6][R10.64] ;  /* 0x000000060a0a7981 */ /* 0x000162000c1e1900 */
[----:B---3--:R-:W-:Y:S01]  /*0430*/  LOP3.LUT R14, R14, UR4, RZ, 0xc0, !PT ;  /* 0x000000040e0e7c12 */ /* 0x008fe2000f8ec0ff */
[----:B------:R-:W-:Y:S03]  /*0440*/  BSSY.RECONVERGENT B1, `(.L_x_3) ;  /* 0x0000016000017945 */ /* 0x000fe60003800200 */
[----:B0-----:R-:W0:Y:S01]  /*0450*/  POPC R11, R14 ;  /* 0x0000000e000b7309 */ /* 0x001e220000000000 */
[----:B--2---:R-:W0:Y:S01]  /*0460*/  SHFL.IDX PT, R18, R13, R12, 0x1f ;  /* 0x00001f0c0d127589 */ /* 0x004e2200000e0000 */
[----:B-----5:R-:W-:-:S05]  /*0470*/  FMUL R9, R10, -1.4426950216293334961 ;  /* 0xbfb8aa3b0a097820 */ /* 0x020fca0000400000 */
[----:B------:R-:W-:-:S13]  /*0480*/  FSETP.GEU.AND P0, PT, R9, -126, PT ;  /* 0xc2fc00000900780b */ /* 0x000fda0003f0e000 */
[----:B------:R-:W-:Y:S01]  /*0490*/  @!P0 FMUL R9, R9, 0.5 ;  /* 0x3f00000009098820 */ /* 0x000fe20000400000 */
[----:B0-----:R-:W-:-:S03]  /*04a0*/  IADD3 R18, PT, PT, R18, R11, RZ ;  /* 0x0000000b12127210 */ /* 0x001fc60007ffe0ff */
[----:B------:R-:W0:Y:S02]  /*04b0*/  MUFU.EX2 R4, R9 ;  /* 0x0000000900047308 */ /* 0x000e240000000800 */
[----:B0-----:R-:W-:-:S04]  /*04c0*/  @!P0 FMUL R4, R4, R4 ;  /* 0x0000000404048220 */ /* 0x001fc80000400000 */
[----:B------:R-:W-:Y:S01]  /*04d0*/  FADD R3, R4, 1 ;  /* 0x3f80000004037421 */ /* 0x000fe20000000000 */
[----:B----4-:R-:W-:-:S03]  /*04e0*/  FADD R4, R15, -1 ;  /* 0xbf8000000f047421 */ /* 0x010fc60000000000 */
[----:B------:R-:W-:-:S05]  /*04f0*/  VIADD R2, R3, 0x1800000 ;  /* 0x0180000003027836 */ /* 0x000fca0000000000 */
[----:B------:R-:W-:-:S04]  /*0500*/  LOP3.LUT R2, R2, 0x7f800000, RZ, 0xc0, !PT ;  /* 0x7f80000002027812 */ /* 0x000fc800078ec0ff */
[----:B------:R-:W-:-:S13]  /*0510*/  ISETP.GT.U32.AND P0, PT, R2, 0x1ffffff, PT ;  /* 0x01ffffff0200780c */ /* 0x000fda0003f04070 */
[----:B------:R-:W-:Y:S05]  /*0520*/  @P0 BRA `(.L_x_4) ;  /* 0x00000000000c0947 */ /* 0x000fea0003800000 */
[----:B------:R-:W-:-:S07]  /*0530*/  MOV R22, 0x550 ;  /* 0x0000055000167802 */ /* 0x000fce0000000f00 */
[----:B------:R-:W-:Y:S05]  /*0540*/  CALL.REL.NOINC `($__internal_0_$__cuda_sm20_rcp_rn_f32_slowpath) ;  /* 0x0000002400787944 */ /* 0x000fea0003c00000 */
[----:B------:R-:W-:Y:S05]  /*0550*/  BRA `(.L_x_5) ;  /* 0x0000000000107947 */ /* 0x000fea0003800000 */
.L_x_4:
[----:B------:R-:W0:Y:S02]  /*0560*/  MUFU.RCP R28, R3 ;  /* 0x00000003001c7308 */ /* 0x000e240000001000 */
[----:B0-----:R-:W-:-:S04]  /*0570*/  FFMA R2, R3, R28, -1 ;  /* 0xbf80000003027423 */ /* 0x001fc8000000001c */
[----:B------:R-:W-:-:S04]  /*0580*/  FADD.FTZ R9, -R2, -RZ ;  /* 0x800000ff02097221 */ /* 0x000fc80000010100 */
[----:B------:R-:W-:-:S07]  /*0590*/  FFMA R28, R28, R9, R28 ;  /* 0x000000091c1c7223 */ /* 0x000fce000000001c */
.L_x_5:
[----:B------:R-:W-:Y:S05]  /*05a0*/  BSYNC.RECONVERGENT B1 ;  /* 0x0000000000017941 */ /* 0x000fea0003800200 */
.L_x_3:
[----:B------:R-:W0:Y:S01]  /*05b0*/  LDC.64 R2, c[0x0][0x380] ;  /* 0x0000e000ff027b82 */ /* 0x000e220000000a00 */
[----:B------:R-:W-:Y:S01]  /*05c0*/  IMAD.IADD R0, R21, 0x1, R0 ;  /* 0x0000000115007824 */ /* 0x000fe200078e0200 */
[----:B------:R-:W1:Y:S01]  /*05d0*/  LDCU UR5, c[0x0][0x3cc] ;  /* 0x00007980ff0577ac */ /* 0x000e620008000800 */
[----:B------:R-:W2:Y:S02]  /*05e0*/  LDCU UR4, c[0x0][0x3b4] ;  /* 0x00007680ff0477ac */ /* 0x000ea40008000800 */
[----:B0-----:R-:W-:-:S06]  /*05f0*/  IMAD.WIDE.U32 R2, R0, 0x4, R2 ;  /* 0x0000000400027825 */ /* 0x001fcc00078e0002 */
[----:B------:R2:W3:Y:S01]  /*0600*/  LDG.E R2, desc[UR6][R2.64] ;  /* 0x0000000602027981 */ /* 0x0004e2000c1e1900 */
[----:B------:R-:W-:Y:S01]  /*0610*/  BSSY.RECONVERGENT B1, `(.L_x_6) ;  /* 0x0000019000017945 */ /* 0x000fe20003800200 */
[----:B--2---:R-:W-:Y:S01]  /*0620*/  I2FP.F32.U32 R3, UR4 ;  /* 0x0000000400037c45 */ /* 0x004fe20008201000 */
[----:B---3--:R-:W-:Y:S01]  /*0630*/  FMUL R10, R2, -1.4426950216293334961 ;  /* 0xbfb8aa3b020a7820 */ /* 0x008fe20000400000 */
[----:B------:R-:W-:-:S04]  /*0640*/  I2FP.F32.U32 R2, R6 ;  /* 0x0000000600027245 */ /* 0x000fc80000201000 */
[----:B------:R-:W-:-:S13]  /*0650*/  FSETP.GEU.AND P0, PT, R10, -126, PT ;  /* 0xc2fc00000a00780b */ /* 0x000fda0003f0e000 */
[----:B------:R-:W-:-:S04]  /*0660*/  @!P0 FMUL R10, R10, 0.5 ;  /* 0x3f0000000a0a8820 */ /* 0x000fc80000400000 */
[----:B------:R-:W0:Y:S02]  /*0670*/  MUFU.EX2 R9, R10 ;  /* 0x0000000a00097308 */ /* 0x000e240000000800 */
[----:B0-----:R-:W-:-:S04]  /*0680*/  @!P0 FMUL R9, R9, R9 ;  /* 0x0000000909098220 */ /* 0x001fc80000400000 */
[----:B------:R-:W-:Y:S01]  /*0690*/  FADD R11, R9, 1 ;  /* 0x3f800000090b7421 */ /* 0x000fe20000000000 */
[----:B-1----:R-:W-:-:S04]  /*06a0*/  FMUL R9, R28, UR5 ;  /* 0x000000051c097c20 */ /* 0x002fc80008400000 */
[----:B------:R-:W-:Y:S01]  /*06b0*/  IADD3 R12, PT, PT, R11, 0x1800000, RZ ;  /* 0x018000000b0c7810 */ /* 0x000fe20007ffe0ff */
[----:B------:R-:W-:-:S03]  /*06c0*/  FFMA R9, R4, -0.5, R9 ;  /* 0xbf00000004097823 */ /* 0x000fc60000000009 */
[----:B------:R-:W-:Y:S01]  /*06d0*/  LOP3.LUT R12, R12, 0x7f800000, RZ, 0xc0, !PT ;  /* 0x7f8000000c0c7812 */ /* 0x000fe200078ec0ff */
[----:B------:R-:W-:-:S03]  /*06e0*/  FADD R2, R9, R2 ;  /* 0x0000000209027221 */ /* 0x000fc60000000000 */
[----:B------:R-:W-:Y:S01]  /*06f0*/  ISETP.GT.U32.AND P0, PT, R12, 0x1ffffff, PT ;  /* 0x01ffffff0c00780c */ /* 0x000fe20003f04070 */
[----:B------:R-:W-:-:S12]  /*0700*/  FMUL R2, R2, R3 ;  /* 0x0000000302027220 */ /* 0x000fd80000400000 */
[----:B------:R-:W-:Y:S05]  /*0710*/  @P0 BRA `(.L_x_7) ;  /* 0x0000000000100947 */ /* 0x000fea0003800000 */
[----:B------:R-:W-:Y:S01]  /*0720*/  IMAD.MOV.U32 R3, RZ, RZ, R11 ;  /* 0x000000ffff037224 */ /* 0x000fe200078e000b */
[----:B------:R-:W-:-:S07]  /*0730*/  MOV R22, 0x750 ;  /* 0x0000075000167802 */ /* 0x000fce0000000f00 */
[----:B------:R-:W-:Y:S05]  /*0740*/  CALL.REL.NOINC `($__internal_0_$__cuda_sm20_rcp_rn_f32_slowpath) ;  /* 0x0000002000f87944 */ /* 0x000fea0003c00000 */
[----:B------:R-:W-:Y:S05]  /*0750*/  BRA `(.L_x_8) ;  /* 0x0000000000107947 */ /* 0x000fea0003800000 */
.L_x_7:
[----:B------:R-:W0:Y:S02]  /*0760*/  MUFU.RCP R28, R11 ;  /* 0x0000000b001c7308 */ /* 0x000e240000001000 */
[----:B0-----:R-:W-:-:S04]  /*0770*/  FFMA R3, R11, R28, -1 ;  /* 0xbf8000000b037423 */ /* 0x001fc8000000001c */
[----:B------:R-:W-:-:S04]  /*0780*/  FADD.FTZ R3, -R3, -RZ ;  /* 0x800000ff03037221 */ /* 0x000fc80000010100 */
[----:B------:R-:W-:-:S07]  /*0790*/  FFMA R28, R28, R3, R28 ;  /* 0x000000031c1c7223 */ /* 0x000fce000000001c */
.L_x_8:
[----:B------:R-:W-:Y:S05]  /*07a0*/  BSYNC.RECONVERGENT B1 ;  /* 0x0000000000017941 */ /* 0x000fea0003800200 */
.L_x_6:
[----:B------:R-:W0:Y:S01]  /*07b0*/  LDC.64 R12, c[0x0][0x3d8] ;  /* 0x0000f600ff0c7b82 */ /* 0x000e220000000a00 */
[----:B------:R-:W-:Y:S01]  /*07c0*/  IADD3 R0, PT, PT, R21, R0, RZ ;  /* 0x0000000015007210 */ /* 0x000fe20007ffe0ff */
[----:B------:R-:W1:Y:S01]  /*07d0*/  LDCU UR8, c[0x0][0x3cc] ;  /* 0x00007980ff0877ac */ /* 0x000e620008000800 */
[----:B------:R-:W2:Y:S01]  /*07e0*/  LDCU UR4, c[0x0][0x3c4] ;  /* 0x00007880ff0477ac */ /* 0x000ea20008000800 */
[----:B------:R-:W3:Y:S01]  /*07f0*/  LDCU UR5, c[0x0][0x3b8] ;  /* 0x00007700ff0577ac */ /* 0x000ee20008000800 */
[----:B0-----:R-:W-:-:S03]  /*0800*/  IMAD.WIDE.U32 R12, R8, 0x4, R12 ;  /* 0x00000004080c7825 */ /* 0x001fc600078e000c */
[----:B------:R-:W0:Y:S03]  /*0810*/  LDC.64 R8, c[0x0][0x380] ;  /* 0x0000e000ff087b82 */ /* 0x000e260000000a00 */
[----:B------:R-:W4:Y:S01]  /*0820*/  LDG.E R12, desc[UR6][R12.64] ;  /* 0x000000060c0c7981 */ /* 0x000f22000c1e1900 */
[----:B------:R-:W-:Y:S02]  /*0830*/  IMAD.IADD R15, R21, 0x1, R0 ;  /* 0x00000001150f7824 */ /* 0x000fe400078e0200 */
[----:B0-----:R-:W-:-:S04]  /*0840*/  IMAD.WIDE.U32 R10, R0, 0x4, R8 ;  /* 0x00000004000a7825 */ /* 0x001fc800078e0008 */
[----:B------:R-:W-:Y:S02]  /*0850*/  IMAD.WIDE.U32 R14, R15, 0x4, R8 ;  /* 0x000000040f0e7825 */ /* 0x000fe400078e0008 */
[----:B------:R-:W5:Y:S01]  /*0860*/  LDG.E R10, desc[UR6][R10.64] ;  /* 0x000000060a0a7981 */ /* 0x000f62000c1e1900 */
[----:B------:R-:W0:Y:S03]  /*0870*/  LDC.64 R8, c[0x0][0x3d0] ;  /* 0x0000f400ff087b82 */ /* 0x000e260000000a00 */
[----:B------:R-:W5:Y:S01]  /*0880*/  LDG.E R14, desc[UR6][R14.64] ;  /* 0x000000060e0e7981 */ /* 0x000f62000c1e1900 */
[----:B----4-:R-:W-:-:S05]  /*0890*/  SHF.L.U32 R3, R12, 0x1, RZ ;  /* 0x000000010c037819 */ /* 0x010fca00000006ff */
[----:B0-----:R-:W-:-:S05]  /*08a0*/  IMAD.WIDE R8, R3, 0x4, R8 ;  /* 0x0000000403087825 */ /* 0x001fca00078e0208 */
[----:B------:R-:W4:Y:S04]  /*08b0*/  LDG.E R16, desc[UR6][R8.64] ;  /* 0x0000000608107981 */ /* 0x000f28000c1e1900 */
[----:B------:R3:W4:Y:S01]  /*08c0*/  LDG.E R23, desc[UR6][R8.64+0x4] ;  /* 0x0000040608177981 */ /* 0x000722000c1e1900 */
[----:B-1----:R-:W-:Y:S01]  /*08d0*/  FMUL R3, R28, UR8 ;  /* 0x000000081c037c20 */ /* 0x002fe20008400000 */
[----:B--2---:R-:W-:Y:S01]  /*08e0*/  UISETP.NE.AND UP0, UPT, UR4, URZ, UPT ;  /* 0x000000ff0400728c */ /* 0x004fe2000bf05270 */
[----:B------:R-:W-:Y:S01]  /*08f0*/  I2FP.F32.U32 R0, R7 ;  /* 0x0000000700007245 */ /* 0x000fe20000201000 */
[----:B------:R-:W-:Y:S02]  /*0900*/  HFMA2 R27, -RZ, RZ, 0, 0 ;  /* 0x00000000ff1b7431 */ /* 0x000fe400000001ff */
[----:B------:R-:W-:Y:S01]  /*0910*/  FFMA R3, R4, -0.5, R3 ;  /* 0xbf00000004037823 */ /* 0x000fe20000000003 */
[----:B------:R-:W-:-:S03]  /*0920*/  IMAD.MOV.U32 R4, RZ, RZ, -0x1 ;  /* 0xffffffffff047424 */ /* 0x000fc600078e00ff */
[----:B------:R-:W-:Y:S01]  /*0930*/  FADD R0, R3, R0 ;  /* 0x0000000003007221 */ /* 0x000fe20000000000 */
[----:B---3--:R-:W-:Y:S01]  /*0940*/  I2FP.F32.U32 R9, UR5 ;  /* 0x0000000500097c45 */ /* 0x008fe20008201000 */
[----:B-----5:R-:W-:-:S04]  /*0950*/  FMUL R12, R10, 1.4426950216293334961 ;  /* 0x3fb8aa3b0a0c7820 */ /* 0x020fc80000400000 */
[----:B------:R-:W-:Y:S01]  /*0960*/  FMUL R0, R0, R9 ;  /* 0x0000000900007220 */ /* 0x000fe20000400000 */
[----:B------:R-:W-:Y:S01]  /*0970*/  FMUL R13, R14, 1.4426950216293334961 ;  /* 0x3fb8aa3b0e0d7820 */ /* 0x000fe20000400000 */
[----:B------:R-:W-:-:S04]  /*0980*/  FSETP.GEU.AND P0, PT, R12, -126, PT ;  /* 0xc2fc00000c00780b */ /* 0x000fc80003f0e000 */
[----:B------:R-:W-:-:S09]  /*0990*/  FSETP.GEU.AND P1, PT, R13, -126, PT ;  /* 0xc2fc00000d00780b */ /* 0x000fd20003f2e000 */
[----:B------:R-:W-:-:S04]  /*09a0*/  @!P0 FMUL R12, R12, 0.5 ;  /* 0x3f0000000c0c8820 */ /* 0x000fc80000400000 */
[----:B------:R-:W-:Y:S01]  /*09b0*/  @!P1 FMUL R13, R13, 0.5 ;  /* 0x3f0000000d0d9820 */ /* 0x000fe20000400000 */
[----:B------:R-:W0:Y:S08]  /*09c0*/  MUFU.EX2 R17, R12 ;  /* 0x0000000c00117308 */ /* 0x000e300000000800 */
[----:B------:R-:W1:Y:S01]  /*09d0*/  MUFU.EX2 R10, R13 ;  /* 0x0000000d000a7308 */ /* 0x000e620000000800 */
[----:B0-----:R-:W-:Y:S01]  /*09e0*/  @!P0 FMUL R17, R17, R17 ;  /* 0x0000001111118220 */ /* 0x001fe20000400000 */
[----:B-1----:R-:W-:-:S03]  /*09f0*/  @!P1 FMUL R10, R10, R10 ;  /* 0x0000000a0a0a9220 */ /* 0x002fc60000400000 */
[----:B----4-:R-:W-:Y:S01]  /*0a00*/  FMUL R17, R17, R16 ;  /* 0x0000001011117220 */ /* 0x010fe20000400000 */
[----:B------:R-:W-:Y:S01]  /*0a10*/  FMUL R16, R10, R23 ;  /* 0x000000170a107220 */ /* 0x000fe20000400000 */
[----:B------:R-:W-:Y:S06]  /*0a20*/  BRA.U !UP0, `(.L_x_9) ;  /* 0x0000001d08507547 */ /* 0x000fec000b800000 */
[----:B------:R-:W-:Y:S01]  /*0a30*/  UISETP.GE.U32.AND UP0, UPT, UR4, 0x8, UPT ;  /* 0x000000080400788c */ /* 0x000fe2000bf06070 */
[----:B------:R-:W-:Y:S01]  /*0a40*/  VIADD R15, R5, 0x5 ;  /* 0x00000005050f7836 */ /* 0x000fe20000000000 */
[----:B------:R-:W-:Y:S01]  /*0a50*/  MOV R27, RZ ;  /* 0x000000ff001b7202 */ /* 0x000fe20000000f00 */
[----:B------:R-:W-:Y:S01]  /*0a60*/  IMAD.MOV.U32 R4, RZ, RZ, -0x1 ;  /* 0xffffffffff047424 */ /* 0x000fe200078e00ff */
[----:B------:R-:W-:Y:S01]  /*0a70*/  MOV R14, RZ ;  /* 0x000000ff000e7202 */ /* 0x000fe20000000f00 */
[----:B------:R-:W-:-:S04]  /*0a80*/  ULOP3.LUT UR5, UR4, 0x7, URZ, 0xc0, !UPT ;  /* 0x0000000704057892 */ /* 0x000fc8000f8ec0ff */
[----:B------:R-:W-:Y:S08]  /*0a90*/  BRA.U !UP0, `(.L_x_10) ;  /* 0x0000000d08e47547 */ /* 0x000ff0000b800000 */
[----:B------:R-:W0:Y:S01]  /*0aa0*/  LDCU UR8, c[0x0][0x3c0] ;  /* 0x00007800ff0877ac */ /* 0x000e220008000800 */
[C---:B------:R-:W-:Y:S01]  /*0ab0*/  IADD3 R12, PT, PT, R5.reuse, 0x9, RZ ;  /* 0x00000009050c7810 */ /* 0x040fe20007ffe0ff */
[C---:B------:R-:W-:Y:S01]  /*0ac0*/  VIADD R8, R5.reuse, 0x7 ;  /* 0x0000000705087836 */ /* 0x040fe20000000000 */
[C---:B------:R-:W-:Y:S01]  /*0ad0*/  IADD3 R4, PT, PT, R5.reuse, 0x6, RZ ;  /* 0x0000000605047810 */ /* 0x040fe20007ffe0ff */
[----:B------:R-:W1:Y:S01]  /*0ae0*/  LDCU UR9, c[0x0][0x3bc] ;  /* 0x00007780ff0977ac */ /* 0x000e620008000800 */
[C---:B------:R-:W-:Y:S01]  /*0af0*/  IADD3 R10, PT, PT, R5.reuse, 0x8, RZ ;  /* 0x00000008050a7810 */ /* 0x040fe20007ffe0ff */
[C---:B------:R-:W-:Y:S01]  /*0b00*/  VIADD R14, R5.reuse, 0xa ;  /* 0x0000000a050e7836 */ /* 0x040fe20000000000 */
[C---:B------:R-:W-:Y:S01]  /*0b10*/  IADD3 R22, PT, PT, R5.reuse, 0xb, RZ ;  /* 0x0000000b05167810 */ /* 0x040fe20007ffe0ff */
[----:B------:R-:W-:Y:S01]  /*0b20*/  ULOP3.LUT UR4, UR4, 0xfffffff8, URZ, 0xc0, !UPT ;  /* 0xfffffff804047892 */ /* 0x000fe2000f8ec0ff */
[----:B------:R-:W-:Y:S01]  /*0b30*/  IADD3 R24, PT, PT, R5, 0xc, RZ ;  /* 0x0000000c05187810 */ /* 0x000fe20007ffe0ff */
[----:B0-----:R-:W-:-:S02]  /*0b40*/  IMAD R5, R12, UR8, R7 ;  /* 0x000000080c057c24 */ /* 0x001fc4000f8e0207 */
[--C-:B------:R-:W-:Y:S01]  /*0b50*/  IMAD R13, R4, UR8, R7.reuse ;  /* 0x00000008040d7c24 */ /* 0x100fe2000f8e0207 */
[----:B------:R-:W-:Y:S01]  /*0b60*/  MOV R4, 0xffffffff ;  /* 0xffffffff00047802 */ /* 0x000fe20000000f00 */
[--C-:B------:R-:W-:Y:S02]  /*0b70*/  IMAD R3, R8, UR8, R7.reuse ;  /* 0x0000000808037c24 */ /* 0x100fe4000f8e0207 */
[--C-:B------:R-:W-:Y:S02]  /*0b80*/  IMAD R11, R10, UR8, R7.reuse ;  /* 0x000000080a0b7c24 */ /* 0x100fe4000f8e0207 */
[--C-:B------:R-:W-:Y:S02]  /*0b90*/  IMAD R9, R14, UR8, R7.reuse ;  /* 0x000000080e097c24 */ /* 0x100fe4000f8e0207 */
[--C-:B------:R-:W-:Y:S02]  /*0ba0*/  IMAD R23, R22, UR8, R7.reuse ;  /* 0x0000000816177c24 */ /* 0x100fe4000f8e0207 */
[----:B------:R-:W-:-:S02]  /*0bb0*/  IMAD R25, R24, UR8, R7 ;  /* 0x0000000818197c24 */ /* 0x000fc4000f8e0207 */
[----:B------:R-:W-:Y:S02]  /*0bc0*/  IMAD R27, R15, UR8, R7 ;  /* 0x000000080f1b7c24 */ /* 0x000fe4000f8e0207 */
[--C-:B-1----:R-:W-:Y:S02]  /*0bd0*/  IMAD R10, R5, UR9, R6.reuse ;  /* 0x00000009050a7c24 */ /* 0x102fe4000f8e0206 */
[----:B------:R-:W-:Y:S02]  /*0be0*/  HFMA2 R5, -RZ, RZ, 0, 0 ;  /* 0x00000000ff057431 */ /* 0x000fe400000001ff */
[--C-:B------:R-:W-:Y:S02]  /*0bf0*/  IMAD R13, R13, UR9, R6.reuse ;  /* 0x000000090d0d7c24 */ /* 0x100fe4000f8e0206 */
[--C-:B------:R-:W-:Y:S02]  /*0c00*/  IMAD R12, R3, UR9, R6.reuse ;  /* 0x00000009030c7c24 */ /* 0x100fe4000f8e0206 */
[----:B------:R-:W-:-:S02]  /*0c10*/  IMAD R11, R11, UR9, R6 ;  /* 0x000000090b0b7c24 */ /* 0x000fc4000f8e0206 */
[--C-:B------:R-:W-:Y:S02]  /*0c20*/  IMAD R9, R9, UR9, R6.reuse ;  /* 0x0000000909097c24 */ /* 0x100fe4000f8e0206 */
[--C-:B------:R-:W-:Y:S02]  /*0c30*/  IMAD R8, R23, UR9, R6.reuse ;  /* 0x0000000917087c24 */ /* 0x100fe4000f8e0206 */
[--C-:B------:R-:W-:Y:S02]  /*0c40*/  IMAD R7, R25, UR9, R6.reuse ;  /* 0x0000000919077c24 */ /* 0x100fe4000f8e0206 */
[----:B------:R-:W-:Y:S02]  /*0c50*/  IMAD R6, R27, UR9, R6 ;  /* 0x000000091b067c24 */ /* 0x000fe4000f8e0206 */
[----:B------:R-:W-:Y:S02]  /*0c60*/  IMAD.MOV.U32 R27, RZ, RZ, RZ ;  /* 0x000000ffff1b7224 */ /* 0x000fe400078e00ff */
[----:B------:R-:W-:-:S07]  /*0c70*/  IMAD.U32 R14, RZ, RZ, UR4 ;  /* 0x00000004ff0e7e24 */ /* 0x000fce000f8e00ff */
.L_x_35:
[----:B------:R-:W0:Y:S02]  /*0c80*/  LDC.64 R22, c[0x0][0x380] ;  /* 0x0000e000ff167b82 */ /* 0x000e240000000a00 */
[----:B0-----:R-:W-:-:S06]  /*0c90*/  IMAD.WIDE.U32 R22, R6, 0x4, R22 ;  /* 0x0000000406167825 */ /* 0x001fcc00078e0016 */
[----:B------:R-:W2:Y:S01]  /*0ca0*/  LDG.E R22, desc[UR6][R22.64] ;  /* 0x0000000616167981 */ /* 0x000ea2000c1e1900 */
[----:B------:R-:W-:Y:S01]  /*0cb0*/  BSSY.RECONVERGENT B1, `(.L_x_11) ;  /* 0x0000013000017945 */ /* 0x000fe20003800200 */
[----:B--2---:R-:W-:-:S05]  /*0cc0*/  FMUL R3, R22, -1.4426950216293334961 ;  /* 0xbfb8aa3b16037820 */ /* 0x004fca0000400000 */
[----:B------:R-:W-:-:S13]  /*0cd0*/  FSETP.GEU.AND P0, PT, R3, -126, PT ;  /* 0xc2fc00000300780b */ /* 0x000fda0003f0e000 */
[----:B------:R-:W-:-:S04]  /*0ce0*/  @!P0 FMUL R3, R3, 0.5 ;  /* 0x3f00000003038820 */ /* 0x000fc80000400000 */
[----:B------:R-:W0:Y:S02]  /*0cf0*/  MUFU.EX2 R24, R3 ;  /* 0x0000000300187308 */ /* 0x000e240000000800 */
[----:B0-----:R-:W-:-:S04]  /*0d00*/  @!P0 FMUL R24, R24, R24 ;  /* 0x0000001818188220 */ /* 0x001fc80000400000 */
[----:B------:R-:W-:-:S05]  /*0d10*/  FADD R25, R24, 1 ;  /* 0x3f80000018197421 */ /* 0x000fca0000000000 */
[----:B------:R-:W-:-:S04]  /*0d20*/  IADD3 R24, PT, PT, R25, 0x1800000, RZ ;  /* 0x0180000019187810 */ /* 0x000fc80007ffe0ff */
[----:B------:R-:W-:-:S04]  /*0d30*/  LOP3.LUT R24, R24, 0x7f800000, RZ, 0xc0, !PT ;  /* 0x7f80000018187812 */ /* 0x000fc800078ec0ff */
[----:B------:R-:W-:-:S13]  /*0d40*/  ISETP.GT.U32.AND P0, PT, R24, 0x1ffffff, PT ;  /* 0x01ffffff1800780c */ /* 0x000fda0003f04070 */
[----:B------:R-:W-:Y:S05]  /*0d50*/  @P0 BRA `(.L_x_12) ;  /* 0x0000000000100947 */ /* 0x000fea0003800000 */
[----:B------:R-:W-:Y:S02]  /*0d60*/  MOV R3, R25 ;  /* 0x0000001900037202 */ /* 0x000fe40000000f00 */
[----:B------:R-:W-:-:S07]  /*0d70*/  MOV R22, 0xd90 ;  /* 0x00000d9000167802 */ /* 0x000fce0000000f00 */
[----:B------:R-:W-:Y:S05]  /*0d80*/  CALL.REL.NOINC `($__internal_0_$__cuda_sm20_rcp_rn_f32_slowpath) ;  /* 0x0000001c00687944 */ /* 0x000fea0003c00000 */
[----:B------:R-:W-:Y:S05]  /*0d90*/  BRA `(.L_x_13) ;  /* 0x0000000000107947 */ /* 0x000fea0003800000 */
.L_x_12:
[----:B------:R-:W0:Y:S02]  /*0da0*/  MUFU.RCP R28, R25 ;  /* 0x00000019001c7308 */ /* 0x000e240000001000 */
[----:B0-----:R-:W-:-:S04]  /*0db0*/  FFMA R3, R25, R28, -1 ;  /* 0xbf80000019037423 */ /* 0x001fc8000000001c */
[----:B------:R-:W-:-:S04]  /*0dc0*/  FADD.FTZ R3, -R3, -RZ ;  /* 0x800000ff03037221 */ /* 0x000fc80000010100 */
[----:B------:R-:W-:-:S07]  /*0dd0*/  FFMA R28, R28, R3, R28 ;  /* 0x000000031c1c7223 */ /* 0x000fce000000001c */
.L_x_13:
[----:B------:R-:W-:Y:S05]  /*0de0*/  BSYNC.RECONVERGENT B1 ;  /* 0x0000000000017941 */ /* 0x000fea0003800200 */
.L_x_11:
        /* <DEDUP_REMOVED lines=8> */
[----:B0-----:R-:W-:Y:S01]  /*0e70*/  @!P0 FMUL R24, R24, R24 ;  /* 0x0000001818188220 */ /* 0x001fe20000400000 */
[----:B------:R-:W-:-:S03]  /*0e80*/  FSETP.GT.AND P0, PT, R28, R27, PT ;  /* 0x0000001b1c00720b */ /* 0x000fc60003f04000 */
[----:B------:R-:W-:Y:S01]  /*0e90*/  FADD R25, R24, 1 ;  /* 0x3f80000018197421 */ /* 0x000fe20000000000 */
[----:B------:R-:W-:Y:S02]  /*0ea0*/  FSEL R27, R28, R27, P0 ;  /* 0x0000001b1c1b7208 */ /* 0x000fe40000000000 */
[----:B------:R-:W-:Y:S01]  /*0eb0*/  SEL R4, R5, R4, P0 ;  /* 0x0000000405047207 */ /* 0x000fe20000000000 */
[----:B------:R-:W-:-:S05]  /*0ec0*/  VIADD R24, R25, 0x1800000 ;  /* 0x0180000019187836 */ /* 0x000fca0000000000 */
[----:B------:R-:W-:-:S04]  /*0ed0*/  LOP3.LUT R24, R24, 0x7f800000, RZ, 0xc0, !PT ;  /* 0x7f80000018187812 */ /* 0x000fc800078ec0ff */
[----:B------:R-:W-:-:S13]  /*0ee0*/  ISETP.GT.U32.AND P1, PT, R24, 0x1ffffff, PT ;  /* 0x01ffffff1800780c */ /* 0x000fda0003f24070 */
[----:B------:R-:W-:Y:S05]  /*0ef0*/  @P1 BRA `(.L_x_15) ;  /* 0x0000000000101947 */ /* 0x000fea0003800000 */
[----:B------:R-:W-:Y:S02]  /*0f00*/  MOV R3, R25 ;  /* 0x0000001900037202 */ /* 0x000fe40000000f00 */
[----:B------:R-:W-:-:S07]  /*0f10*/  MOV R22, 0xf30 ;  /* 0x00000f3000167802 */ /* 0x000fce0000000f00 */
[----:B------:R-:W-:Y:S05]  /*0f20*/  CALL.REL.NOINC `($__internal_0_$__cuda_sm20_rcp_rn_f32_slowpath) ;  /* 0x0000001c00007944 */ /* 0x000fea0003c00000 */
[----:B------:R-:W-:Y:S05]  /*0f30*/  BRA `(.L_x_16) ;  /* 0x0000000000107947 */ /* 0x000fea0003800000 */
.L_x_15:
[----:B------:R-:W0:Y:S02]  /*0f40*/  MUFU.RCP R28, R25 ;  /* 0x00000019001c7308 */ /* 0x000e240000001000 */
[----:B0-----:R-:W-:-:S04]  /*0f50*/  FFMA R3, R25, R28, -1 ;  /* 0xbf80000019037423 */ /* 0x001fc8000000001c */
[----:B------:R-:W-:-:S04]  /*0f60*/  FADD.FTZ R3, -R3, -RZ ;  /* 0x800000ff03037221 */ /* 0x000fc80000010100 */
[----:B------:R-:W-:-:S07]  /*0f70*/  FFMA R28, R28, R3, R28 ;  /* 0x000000031c1c7223 */ /* 0x000fce000000001c */
.L_x_16:
[----:B------:R-:W-:Y:S05]  /*0f80*/  BSYNC.RECONVERGENT B1 ;  /* 0x0000000000017941 */ /* 0x000fea0003800200 */
.L_x_14:
        /* <DEDUP_REMOVED lines=11> */
[----:B------:R-:W-:-:S04]  /*1040*/  FSEL R27, R28, R27, P0 ;  /* 0x0000001b1c1b7208 */ /* 0x000fc80000000000 */
[----:B------:R-:W-:-:S04]  /*1050*/  IADD3 R24, PT, PT, R25, 0x1800000, RZ ;  /* 0x0180000019187810 */ /* 0x000fc80007ffe0ff */
[----:B------:R-:W-:Y:S01]  /*1060*/  LOP3.LUT R24, R24, 0x7f800000, RZ, 0xc0, !PT ;  /* 0x7f80000018187812 */ /* 0x000fe200078ec0ff */
[----:B------:R-:W-:-:S03]  /*1070*/  @P0 VIADD R4, R5, 0x1 ;  /* 0x0000000105040836 */ /* 0x000fc60000000000 */
[----:B------:R-:W-:-:S13]  /*1080*/  ISETP.GT.U32.AND P1, PT, R24, 0x1ffffff, PT ;  /* 0x01ffffff1800780c */ /* 0x000fda0003f24070 */
[----:B------:R-:W-:Y:S05]  /*1090*/  @P1 BRA `(.L_x_18) ;  /* 0x0000000000101947 */ /* 0x000fea0003800000 */
[----:B------:R-:W-:Y:S02]  /*10a0*/  MOV R3, R25 ;  /* 0x0000001900037202 */ /* 0x000fe40000000f00 */
[----:B------:R-:W-:-:S07]  /*10b0*/  MOV R22, 0x10d0 ;  /* 0x000010d000167802 */ /* 0x000fce0000000f00 */
[----:B------:R-:W-:Y:S05]  /*10c0*/  CALL.REL.NOINC `($__internal_0_$__cuda_sm20_rcp_rn_f32_slowpath) ;  /* 0x0000001800987944 */ /* 0x000fea0003c00000 */
[----:B------:R-:W-:Y:S05]  /*10d0*/  BRA `(.L_x_19) ;  /* 0x0000000000107947 */ /* 0x000fea0003800000 */
.L_x_18:
[----:B------:R-:W0:Y:S02]  /*10e0*/  MUFU.RCP R28, R25 ;  /* 0x00000019001c7308 */ /* 0x000e240000001000 */
[----:B0-----:R-:W-:-:S04]  /*10f0*/  FFMA R3, R25, R28, -1 ;  /* 0xbf80000019037423 */ /* 0x001fc8000000001c */
[----:B------:R-:W-:-:S04]  /*1100*/  FADD.FTZ R3, -R3, -RZ ;  /* 0x800000ff03037221 */ /* 0x000fc80000010100 */
[----:B------:R-:W-:-:S07]  /*1110*/  FFMA R28, R28, R3, R28 ;  /* 0x000000031c1c7223 */ /* 0x000fce000000001c */
.L_x_19:
[----:B------:R-:W-:Y:S05]  /*1120*/  BSYNC.RECONVERGENT B1 ;  /* 0x0000000000017941 */ /* 0x000fea0003800200 */
.L_x_17:
        /* <DEDUP_REMOVED lines=21> */
.L_x_21:
[----:B------:R-:W0:Y:S02]  /*1280*/  MUFU.RCP R28, R25 ;  /* 0x00000019001c7308 */ /* 0x000e240000001000 */
[----:B0-----:R-:W-:-:S04]  /*1290*/  FFMA R3, R25, R28, -1 ;  /* 0xbf80000019037423 */ /* 0x001fc8000000001c */
[----:B------:R-:W-:-:S04]  /*12a0*/  FADD.FTZ R3, -R3, -RZ ;  /* 0x800000ff03037221 */ /* 0x000fc80000010100 */
[----:B------:R-:W-:-:S07]  /*12b0*/  FFMA R28, R28, R3, R28 ;  /* 0x000000031c1c7223 */ /* 0x000fce000000001c */
.L_x_22:
[----:B------:R-:W-:Y:S05]  /*12c0*/  BSYNC.RECONVERGENT B1 ;  /* 0x0000000000017941 */ /* 0x000fea0003800200 */
.L_x_20:
        /* <DEDUP_REMOVED lines=21> */
.L_x_24:
[----:B------:R-:W0:Y:S02]  /*1420*/  MUFU.RCP R28, R25 ;  /* 0x00000019001c7308 */ /* 0x000e240000001000 */
[----:B0-----:R-:W-:-:S04]  /*1430*/  FFMA R3, R25, R28, -1 ;  /* 0xbf80000019037423 */ /* 0x001fc8000000001c */
[----:B------:R-:W-:-:S04]  /*1440*/  FADD.FTZ R3, -R3, -RZ ;  /* 0x800000ff03037221 */ /* 0x000fc80000010100 */
[----:B------:R-:W-:-:S07]  /*1450*/  FFMA R28, R28, R3, R28 ;  /* 0x000000031c1c7223 */ /* 0x000fce000000001c */
.L_x_25:
[----:B------:R-:W-:Y:S05]  /*1460*/  BSYNC.RECONVERGENT B1 ;  /* 0x0000000000017941 */ /* 0x000fea0003800200 */
.L_x_23:
        /* <DEDUP_REMOVED lines=21> */
.L_x_27:
[----:B------:R-:W0:Y:S02]  /*15c0*/  MUFU.RCP R28, R25 ;  /* 0x00000019001c7308 */ /* 0x000e240000001000 */
[----:B0-----:R-:W-:-:S04]  /*15d0*/  FFMA R3, R25, R28, -1 ;  /* 0xbf80000019037423 */ /* 0x001fc8000000001c */
[----:B------:R-:W-:-:S04]  /*15e0*/  FADD.FTZ R3, -R3, -RZ ;  /* 0x800000ff03037221 */ /* 0x000fc80000010100 */
[----:B------:R-:W-:-:S07]  /*15f0*/  FFMA R28, R28, R3, R28 ;  /* 0x000000031c1c7223 */ /* 0x000fce000000001c */
.L_x_28:
[----:B------:R-:W-:Y:S05]  /*1600*/  BSYNC.RECONVERGENT B1 ;  /* 0x0000000000017941 */ /* 0x000fea0003800200 */
.L_x_26:
        /* <DEDUP_REMOVED lines=21> */
.L_x_30:
[----:B------:R-:W0:Y:S02]  /*1760*/  MUFU.RCP R28, R25 ;  /* 0x00000019001c7308 */ /* 0x000e240000001000 */
[----:B0-----:R-:W-:-:S04]  /*1770*/  FFMA R3, R25, R28, -1 ;  /* 0xbf80000019037423 */ /* 0x001fc8000000001c */
[----:B------:R-:W-:-:S04]  /*1780*/  FADD.FTZ R3, -R3, -RZ ;  /* 0x800000ff03037221 */ /* 0x000fc80000010100 */
[----:B------:R-:W-:-:S07]  /*1790*/  FFMA R28, R28, R3, R28 ;  /* 0x000000031c1c7223 */ /* 0x000fce000000001c */
.L_x_31:
[----:B------:R-:W-:Y:S05]  /*17a0*/  BSYNC.RECONVERGENT B1 ;  /* 0x0000000000017941 */ /* 0x000fea0003800200 */
.L_x_29:
        /* <DEDUP_REMOVED lines=21> */
.L_x_33:
[----:B------:R-:W0:Y:S02]  /*1900*/  MUFU.RCP R28, R25 ;  /* 0x00000019001c7308 */ /* 0x000e240000001000 */
[----:B0-----:R-:W-:-:S04]  /*1910*/  FFMA R3, R25, R28, -1 ;  /* 0xbf80000019037423 */ /* 0x001fc8000000001c */
[----:B------:R-:W-:-:S04]  /*1920*/  FADD.FTZ R3, -R3, -RZ ;  /* 0x800000ff03037221 */ /* 0x000fc80000010100 */
[----:B------:R-:W-:-:S07]  /*1930*/  FFMA R28, R28, R3, R28 ;  /* 0x000000031c1c7223 */ /* 0x000fce000000001c */
.L_x_34:
[----:B------:R-:W-:Y:S05]  /*1940*/  BSYNC.RECONVERGENT B1 ;  /* 0x0000000000017941 */ /* 0x000fea0003800200 */
.L_x_32:
[C---:B------:R-:W-:Y:S01]  /*1950*/  FSETP.GT.AND P0, PT, R28.reuse, R27, PT ;  /* 0x0000001b1c00720b */ /* 0x040fe20003f04000 */
[C---:B------:R-:W-:Y:S01]  /*1960*/  IMAD R11, R21.reuse, 0x8, R11 ;  /* 0x00000008150b7824 */ /* 0x040fe200078e020b */
[C---:B------:R-:W-:Y:S01]  /*1970*/  LEA R13, R21.reuse, R13, 0x3 ;  /* 0x0000000d150d7211 */ /* 0x040fe200078e18ff */
[C---:B------:R-:W-:Y:S01]  /*1980*/  IMAD R8, R21.reuse, 0x8, R8 ;  /* 0x0000000815087824 */ /* 0x040fe200078e0208 */
[----:B------:R-:W-:Y:S02]  /*1990*/  FSEL R27, R28, R27, P0 ;  /* 0x0000001b1c1b7208 */ /* 0x000fe40000000000 */
[C---:B------:R-:W-:Y:S02]  /*19a0*/  LEA R12, R21.reuse, R12, 0x3 ;  /* 0x0000000c150c7211 */ /* 0x040fe400078e18ff */
[C---:B------:R-:W-:Y:S02]  /*19b0*/  LEA R10, R21.reuse, R10, 0x3 ;  /* 0x0000000a150a7211 */ /* 0x040fe400078e18ff */
[----:B------:R-:W-:-:S02]  /*19c0*/  LEA R9, R21, R9, 0x3 ;  /* 0x0000000915097211 */ /* 0x000fc400078e18ff */
[----:B------:R-:W-:Y:S01]  /*19d0*/  LEA R7, R21, R7, 0x3 ;  /* 0x0000000715077211 */ /* 0x000fe200078e18ff */
[C---:B------:R-:W-:Y:S01]  /*19e0*/  @P0 VIADD R4, R5.reuse, 0x7 ;  /* 0x0000000705040836 */ /* 0x040fe20000000000 */
[----:B------:R-:W-:Y:S02]  /*19f0*/  IADD3 R5, PT, PT, R5, 0x8, RZ ;  /* 0x0000000805057810 */ /* 0x000fe40007ffe0ff */
[----:B------:R-:W-:Y:S02]  /*1a00*/  LEA R6, R21, R6, 0x3 ;  /* 0x0000000615067211 */ /* 0x000fe400078e18ff */
[----:B------:R-:W-:-:S13]  /*1a10*/  ISETP.NE.AND P0, PT, R5, R14, PT ;  /* 0x0000000e0500720c */ /* 0x000fda0003f05270 */
[----:B------:R-:W-:Y:S05]  /*1a20*/  @P0 BRA `(.L_x_35) ;  /* 0xfffffff000940947 */ /* 0x000fea000383ffff */
.L_x_10:
[----:B------:R-:W-:-:S09]  /*1a30*/  UISETP.NE.AND UP0, UPT, UR5, URZ, UPT ;  /* 0x000000ff0500728c */ /* 0x000fd2000bf05270 */
[----:B------:R-:W-:Y:S05]  /*1a40*/  BRA.U !UP0, `(.L_x_9) ;  /* 0x0000000d08487547 */ /* 0x000fea000b800000 */
[----:B------:R-:W0:Y:S01]  /*1a50*/  LDCU UR4, c[0x0][0x3c4] ;  /* 0x00007880ff0477ac */ /* 0x000e220008000800 */
[----:B------:R-:W-:Y:S02]  /*1a60*/  UISETP.GE.U32.AND UP0, UPT, UR5, 0x4, UPT ;  /* 0x000000040500788c */ /* 0x000fe4000bf06070 */
[----:B0-----:R-:W-:-:S07]  /*1a70*/  ULOP3.LUT UR4, UR4, 0x3, URZ, 0xc0, !UPT ;  /* 0x0000000304047892 */ /* 0x001fce000f8ec0ff */
[----:B------:R-:W-:Y:S05]  /*1a80*/  BRA.U !UP0, `(.L_x_36) ;  /* 0x0000000508c47547 */ /* 0x000fea000b800000 */
[----:B------:R-:W0:Y:S01]  /*1a90*/  LDC.64 R8, c[0x0][0x380] ;  /* 0x0000e000ff087b82 */ /* 0x000e220000000a00 */
[----:B------:R-:W-:-:S04]  /*1aa0*/  IMAD.IADD R6, R15, 0x1, R14 ;  /* 0x000000010f067824 */ /* 0x000fc800078e020e */
[----:B------:R-:W-:-:S04]  /*1ab0*/  IMAD R6, R21, R6, R20 ;  /* 0x0000000615067224 */ /* 0x000fc800078e0214 */
        /* <DEDUP_REMOVED lines=17> */
.L_x_38:
[----:B------:R-:W0:Y:S02]  /*1bd0*/  MUFU.RCP R28, R7 ;  /* 0x00000007001c7308 */ /* 0x000e240000001000 */
[----:B0-----:R-:W-:-:S04]  /*1be0*/  FFMA R3, R7, R28, -1 ;  /* 0xbf80000007037423 */ /* 0x001fc8000000001c */
[----:B------:R-:W-:-:S04]  /*1bf0*/  FADD.FTZ R3, -R3, -RZ ;  /* 0x800000ff03037221 */ /* 0x000fc80000010100 */
[----:B------:R-:W-:-:S07]  /*1c00*/  FFMA R28, R28, R3, R28 ;  /* 0x000000031c1c7223 */ /* 0x000fce000000001c */
.L_x_39:
[----:B------:R-:W-:Y:S05]  /*1c10*/  BSYNC.RECONVERGENT B1 ;  /* 0x0000000000017941 */ /* 0x000fea0003800200 */
.L_x_37:
[----:B------:R-:W0:Y:S01]  /*1c20*/  LDC.64 R8, c[0x0][0x380] ;  /* 0x0000e000ff087b82 */ /* 0x000e220000000a00 */
[----:B------:R-:W-:-:S04]  /*1c30*/  IMAD.IADD R6, R21, 0x1, R6 ;  /* 0x0000000115067824 */ /* 0x000fc800078e0206 */
        /* <DEDUP_REMOVED lines=11> */
[----:B------:R-:W-:Y:S02]  /*1cf0*/  SEL R4, R14, R4, P0 ;  /* 0x000000040e047207 */ /* 0x000fe40000000000 */
[----:B------:R-:W-:-:S04]  /*1d00*/  IADD3 R5, PT, PT, R7, 0x1800000, RZ ;  /* 0x0180000007057810 */ /* 0x000fc80007ffe0ff */
[----:B------:R-:W-:-:S04]  /*1d10*/  LOP3.LUT R5, R5, 0x7f800000, RZ, 0xc0, !PT ;  /* 0x7f80000005057812 */ /* 0x000fc800078ec0ff */
[----:B------:R-:W-:Y:S02]  /*1d20*/  ISETP.GT.U32.AND P1, PT, R5, 0x1ffffff, PT ;  /* 0x01ffffff0500780c */ /* 0x000fe40003f24070 */
[----:B------:R-:W-:-:S11]  /*1d30*/  IADD3 R5, PT, PT, R14, 0x1, RZ ;  /* 0x000000010e057810 */ /* 0x000fd60007ffe0ff */
[----:B------:R-:W-:Y:S05]  /*1d40*/  @P1 BRA `(.L_x_41) ;  /* 0x0000000000101947 */ /* 0x000fea0003800000 */
[----:B------:R-:W-:Y:S01]  /*1d50*/  IMAD.MOV.U32 R3, RZ, RZ, R7 ;  /* 0x000000ffff037224 */ /* 0x000fe200078e0007 */
[----:B------:R-:W-:-:S07]  /*1d60*/  MOV R22, 0x1d80 ;  /* 0x00001d8000167802 */ /* 0x000fce0000000f00 */
[----:B------:R-:W-:Y:S05]  /*1d70*/  CALL.REL.NOINC `($__internal_0_$__cuda_sm20_rcp_rn_f32_slowpath) ;  /* 0x0000000c006c7944 */ /* 0x000fea0003c00000 */
[----:B------:R-:W-:Y:S05]  /*1d80*/  BRA `(.L_x_42) ;  /* 0x0000000000107947 */ /* 0x000fea0003800000 */
.L_x_41:
[----:B------:R-:W0:Y:S02]  /*1d90*/  MUFU.RCP R28, R7 ;  /* 0x00000007001c7308 */ /* 0x000e240000001000 */
[----:B0-----:R-:W-:-:S04]  /*1da0*/  FFMA R3, R7, R28, -1 ;  /* 0xbf80000007037423 */ /* 0x001fc8000000001c */
[----:B------:R-:W-:-:S04]  /*1db0*/  FADD.FTZ R3, -R3, -RZ ;  /* 0x800000ff03037221 */ /* 0x000fc80000010100 */
[----:B------:R-:W-:-:S07]  /*1dc0*/  FFMA R28, R28, R3, R28 ;  /* 0x000000031c1c7223 */ /* 0x000fce000000001c */
.L_x_42:
[----:B------:R-:W-:Y:S05]  /*1dd0*/  BSYNC.RECONVERGENT B1 ;  /* 0x0000000000017941 */ /* 0x000fea0003800200 */
.L_x_40:
[----:B------:R-:W0:Y:S01]  /*1de0*/  LDC.64 R8, c[0x0][0x380] ;  /* 0x0000e000ff087b82 */ /* 0x000e220000000a00 */
[----:B------:R-:W-:-:S05]  /*1df0*/  IADD3 R6, PT, PT, R21, R6, RZ ;  /* 0x0000000615067210 */ /* 0x000fca0007ffe0ff */
        /* <DEDUP_REMOVED lines=10> */
[----:B------:R-:W-:Y:S01]  /*1ea0*/  SEL R5, R5, R4, P0 ;  /* 0x0000000405057207 */ /* 0x000fe20000000000 */
[----:B------:R-:W-:Y:S01]  /*1eb0*/  VIADD R4, R14, 0x2 ;  /* 0x000000020e047836 */ /* 0x000fe20000000000 */
[----:B------:R-:W-:Y:S02]  /*1ec0*/  FSEL R27, R28, R27, P0 ;  /* 0x0000001b1c1b7208 */ /* 0x000fe40000000000 */
        /* <DEDUP_REMOVED lines=8> */
.L_x_44:
[----:B------:R-:W0:Y:S02]  /*1f50*/  MUFU.RCP R28, R11 ;  /* 0x0000000b001c7308 */ /* 0x000e240000001000 */
[----:B0-----:R-:W-:-:S04]  /*1f60*/  FFMA R3, R11, R28, -1 ;  /* 0xbf8000000b037423 */ /* 0x001fc8000000001c */
[----:B------:R-:W-:-:S04]  /*1f70*/  FADD.FTZ R3, -R3, -RZ ;  /* 0x800000ff03037221 */ /* 0x000fc80000010100 */
[----:B------:R-:W-:-:S07]  /*1f80*/  FFMA R28, R28, R3, R28 ;  /* 0x000000031c1c7223 */ /* 0x000fce000000001c */
.L_x_45:
[----:B------:R-:W-:Y:S05]  /*1f90*/  BSYNC.RECONVERGENT B1 ;  /* 0x0000000000017941 */ /* 0x000fea0003800200 */
.L_x_43:
        /* <DEDUP_REMOVED lines=12> */
[----:B------:R-:W-:Y:S02]  /*2060*/  SEL R5, R4, R5, P0 ;  /* 0x0000000504057207 */ /* 0x000fe40000000000 */
[----:B------:R-:W-:Y:S01]  /*2070*/  FSEL R27, R28, R27, P0 ;  /* 0x0000001b1c1b7208 */ /* 0x000fe20000000000 */
[----:B------:R-:W-:Y:S01]  /*2080*/  VIADD R6, R7, 0x1800000 ;  /* 0x0180000007067836 */ /* 0x000fe20000000000 */
        /* <DEDUP_REMOVED lines=8> */
.L_x_47:
[----:B------:R-:W0:Y:S02]  /*2110*/  MUFU.RCP R28, R7 ;  /* 0x00000007001c7308 */ /* 0x000e240000001000 */
[----:B0-----:R-:W-:-:S04]  /*2120*/  FFMA R3, R7, R28, -1 ;  /* 0xbf80000007037423 */ /* 0x001fc8000000001c */
[----:B------:R-:W-:-:S04]  /*2130*/  FADD.FTZ R3, -R3, -RZ ;  /* 0x800000ff03037221 */ /* 0x000fc80000010100 */
[----:B------:R-:W-:-:S07]  /*2140*/  FFMA R28, R28, R3, R28 ;  /* 0x000000031c1c7223 */ /* 0x000fce000000001c */
.L_x_48:
[----:B------:R-:W-:Y:S05]  /*2150*/  BSYNC.RECONVERGENT B1 ;  /* 0x0000000000017941 */ /* 0x000fea0003800200 */
.L_x_46:
[----:B------:R-:W-:Y:S01]  /*2160*/  FSETP.GT.AND P0, PT, R28, R27, PT ;  /* 0x0000001b1c00720b */ /* 0x000fe20003f04000 */
[----:B------:R-:W-:-:S03]  /*2170*/  VIADD R14, R14, 0x4 ;  /* 0x000000040e0e7836 */ /* 0x000fc60000000000 */
[----:B------:R-:W-:Y:S02]  /*2180*/  FSEL R27, R28, R27, P0 ;  /* 0x0000001b1c1b7208 */ /* 0x000fe40000000000 */
[----:B------:R-:W-:-:S07]  /*2190*/  SEL R4, R4, R5, P0 ;  /* 0x0000000504047207 */ /* 0x000fce0000000000 */
.L_x_36:
[----:B------:R-:W-:-:S09]  /*21a0*/  UISETP.NE.AND UP0, UPT, UR4, URZ, UPT ;  /* 0x000000ff0400728c */ /* 0x000fd2000bf05270 */
[----:B------:R-:W-:Y:S05]  /*21b0*/  BRA.U !UP0, `(.L_x_9) ;  /* 0x00000005086c7547 */ /* 0x000fea000b800000 */
[----:B------:R-:W-:-:S09]  /*21c0*/  UISETP.NE.AND UP0, UPT, UR4, 0x1, UPT ;  /* 0x000000010400788c */ /* 0x000fd2000bf05270 */
[----:B------:R-:W-:Y:S05]  /*21d0*/  BRA.U !UP0, `(.L_x_49) ;  /* 0x0000000108e47547 */ /* 0x000fea000b800000 */
[----:B------:R-:W0:Y:S01]  /*21e0*/  LDC.64 R8, c[0x0][0x380] ;  /* 0x0000e000ff087b82 */ /* 0x000e220000000a00 */
[----:B------:R-:W-:-:S05]  /*21f0*/  IADD3 R6, PT, PT, R15, R14, RZ ;  /* 0x0000000e0f067210 */ /* 0x000fca0007ffe0ff */
        /* <DEDUP_REMOVED lines=14> */
[----:B------:R-:W-:Y:S01]  /*22e0*/  IMAD.MOV.U32 R3, RZ, RZ, R7 ;  /* 0x000000ffff037224 */ /* 0x000fe200078e0007 */
[----:B------:R-:W-:-:S07]  /*22f0*/  MOV R22, 0x2310 ;  /* 0x0000231000167802 */ /* 0x000fce0000000f00 */
[----:B------:R-:W-:Y:S05]  /*2300*/  CALL.REL.NOINC `($__internal_0_$__cuda_sm20_rcp_rn_f32_slowpath) ;  /* 0x0000000800087944 */ /* 0x000fea0003c00000 */
[----:B------:R-:W-:Y:S05]  /*2310*/  BRA `(.L_x_52) ;  /* 0x0000000000107947 */ /* 0x000fea0003800000 */
.L_x_51:
[----:B------:R-:W0:Y:S02]  /*2320*/  MUFU.RCP R28, R7 ;  /* 0x00000007001c7308 */ /* 0x000e240000001000 */
[----:B0-----:R-:W-:-:S04]  /*2330*/  FFMA R3, R7, R28, -1 ;  /* 0xbf80000007037423 */ /* 0x001fc8000000001c */
[----:B------:R-:W-:-:S04]  /*2340*/  FADD.FTZ R3, -R3, -RZ ;  /* 0x800000ff03037221 */ /* 0x000fc80000010100 */
[----:B------:R-:W-:-:S07]  /*2350*/  FFMA R28, R28, R3, R28 ;  /* 0x000000031c1c7223 */ /* 0x000fce000000001c */
.L_x_52:
[----:B------:R-:W-:Y:S05]  /*2360*/  BSYNC.RECONVERGENT B1 ;  /* 0x0000000000017941 */ /* 0x000fea0003800200 */
.L_x_50:
        /* <DEDUP_REMOVED lines=16> */
[----:B------:R-:W-:Y:S01]  /*2470*/  ISETP.GT.U32.AND P1, PT, R5, 0x1ffffff, PT ;  /* 0x01ffffff0500780c */ /* 0x000fe20003f24070 */
[----:B------:R-:W-:-:S12]  /*2480*/  VIADD R5, R14, 0x1 ;  /* 0x000000010e057836 */ /* 0x000fd80000000000 */
[----:B------:R-:W-:Y:S05]  /*2490*/  @P1 BRA `(.L_x_54) ;  /* 0x0000000000101947 */ /* 0x000fea0003800000 */
[----:B------:R-:W-:Y:S02]  /*24a0*/  MOV R3, R7 ;  /* 0x0000000700037202 */ /* 0x000fe40000000f00 */
[----:B------:R-:W-:-:S07]  /*24b0*/  MOV R22, 0x24d0 ;  /* 0x000024d000167802 */ /* 0x000fce0000000f00 */
[----:B------:R-:W-:Y:S05]  /*24c0*/  CALL.REL.NOINC `($__internal_0_$__cuda_sm20_rcp_rn_f32_slowpath) ;  /* 0x0000000400987944 */ /* 0x000fea0003c00000 */
[----:B------:R-:W-:Y:S05]  /*24d0*/  BRA `(.L_x_55) ;  /* 0x0000000000107947 */ /* 0x000fea0003800000 */
.L_x_54:
[----:B------:R-:W0:Y:S02]  /*24e0*/  MUFU.RCP R28, R7 ;  /* 0x00000007001c7308 */ /* 0x000e240000001000 */
[----:B0-----:R-:W-:-:S04]  /*24f0*/  FFMA R3, R7, R28, -1 ;  /* 0xbf80000007037423 */ /* 0x001fc8000000001c */
[----:B------:R-:W-:-:S04]  /*2500*/  FADD.FTZ R3, -R3, -RZ ;  /* 0x800000ff03037221 */ /* 0x000fc80000010100 */
[----:B------:R-:W-:-:S07]  /*2510*/  FFMA R28, R28, R3, R28 ;  /* 0x000000031c1c7223 */ /* 0x000fce000000001c */
.L_x_55:
[----:B------:R-:W-:Y:S05]  /*2520*/  BSYNC.RECONVERGENT B1 ;  /* 0x0000000000017941 */ /* 0x000fea0003800200 */
.L_x_53:
[-C--:B------:R-:W-:Y:S02]  /*2530*/  FSETP.GT.AND P0, PT, R28, R27.reuse, PT ;  /* 0x0000001b1c00720b */ /* 0x080fe40003f04000 */
[----:B------:R-:W-:Y:S02]  /*2540*/  IADD3 R14, PT, PT, R14, 0x2, RZ ;  /* 0x000000020e0e7810 */ /* 0x000fe40007ffe0ff */
[----:B------:R-:W-:Y:S02]  /*2550*/  FSEL R27, R28, R27, P0 ;  /* 0x0000001b1c1b7208 */ /* 0x000fe40000000000 */
[----:B------:R-:W-:-:S07]  /*2560*/  SEL R4, R5, R4, P0 ;  /* 0x0000000405047207 */ /* 0x000fce0000000000 */
.L_x_49:
[----:B------:R-:W0:Y:S02]  /*2570*/  LDCU UR4, c[0x0][0x3c4] ;  /* 0x00007880ff0477ac */ /* 0x000e240008000800 */
[----:B0-----:R-:W-:-:S04]  /*2580*/  ULOP3.LUT UR4, UR4, 0x1, URZ, 0xc0, !UPT ;  /* 0x0000000104047892 */ /* 0x001fc8000f8ec0ff */
[----:B------:R-:W-:-:S09]  /*2590*/  UISETP.NE.U32.AND UP0, UPT, UR4, 0x1, UPT ;  /* 0x000000010400788c */ /* 0x000fd2000bf05070 */
[----:B------:R-:W-:Y:S05]  /*25a0*/  BRA.U UP0, `(.L_x_9) ;  /* 0x0000000100707547 */ /* 0x000fea000b800000 */
        /* <DEDUP_REMOVED lines=20> */
.L_x_57:
[----:B------:R-:W0:Y:S02]  /*26f0*/  MUFU.RCP R28, R9 ;  /* 0x00000009001c7308 */ /* 0x000e240000001000 */
[----:B0-----:R-:W-:-:S04]  /*2700*/  FFMA R3, R9, R28, -1 ;  /* 0xbf80000009037423 */ /* 0x001fc8000000001c */
[----:B------:R-:W-:-:S04]  /*2710*/  FADD.FTZ R3, -R3, -RZ ;  /* 0x800000ff03037221 */ /* 0x000fc80000010100 */
[----:B------:R-:W-:-:S07]  /*2720*/  FFMA R28, R28, R3, R28 ;  /* 0x000000031c1c7223 */ /* 0x000fce000000001c */
.L_x_58:
[----:B------:R-:W-:Y:S05]  /*2730*/  BSYNC.RECONVERGENT B1 ;  /* 0x0000000000017941 */ /* 0x000fea0003800200 */
.L_x_56:
[----:B------:R-:W-:-:S04]  /*2740*/  FSETP.GT.AND P0, PT, R28, R27, PT ;  /* 0x0000001b1c00720b */ /* 0x000fc80003f04000 */
[----:B------:R-:W-:Y:S02]  /*2750*/  FSEL R27, R28, R27, P0 ;  /* 0x0000001b1c1b7208 */ /* 0x000fe40000000000 */
[----:B------:R-:W-:-:S07]  /*2760*/  SEL R4, R14, R4, P0 ;  /* 0x000000040e047207 */ /* 0x000fce0000000000 */
.L_x_9:
[----:B------:R-:W0:Y:S01]  /*2770*/  LDCU UR4, c[0x0][0x3bc] ;  /* 0x00007780ff0477ac */ /* 0x000e220008000800 */
[----:B------:R-:W1:Y:S01]  /*2780*/  LDC.64 R6, c[0x0][0x388] ;  /* 0x0000e200ff067b82 */ /* 0x000e620000000a00 */
[----:B------:R-:W-:Y:S01]  /*2790*/  FFMA R19, R19, R27, 1 ;  /* 0x3f80000013137423 */ /* 0x000fe2000000001b */
[----:B------:R-:W-:Y:S06]  /*27a0*/  BSSY.RECONVERGENT B0, `(.L_x_59) ;  /* 0x0000011000007945 */ /* 0x000fec0003800200 */
[----:B------:R-:W2:Y:S01]  /*27b0*/  LDC.64 R8, c[0x0][0x390] ;  /* 0x0000e400ff087b82 */ /* 0x000ea20000000a00 */
[----:B0-----:R-:W-:-:S04]  /*27c0*/  I2FP.F32.U32 R3, UR4 ;  /* 0x0000000400037c45 */ /* 0x001fc80008201000 */
[----:B------:R-:W0:Y:S01]  /*27d0*/  MUFU.RCP R10, R3 ;  /* 0x00000003000a7308 */ /* 0x000e220000001000 */
[----:B-1----:R-:W-:-:S05]  /*27e0*/  IMAD.WIDE R6, R18, 0x4, R6 ;  /* 0x0000000412067825 */ /* 0x002fca00078e0206 */
[----:B------:R1:W-:Y:S02]  /*27f0*/  STG.E desc[UR6][R6.64], R18 ;  /* 0x0000001206007986 */ /* 0x0003e4000c101906 */
[----:B------:R-:W3:Y:S01]  /*2800*/  FCHK P0, R2, R3 ;  /* 0x0000000302007302 */ /* 0x000ee20000000000 */
[----:B--2---:R-:W-:-:S05]  /*2810*/  IMAD.WIDE R8, R18, 0x4, R8 ;  /* 0x0000000412087825 */ /* 0x004fca00078e0208 */
[----:B------:R1:W-:Y:S01]  /*2820*/  STG.E desc[UR6][R8.64], R19 ;  /* 0x0000001308007986 */ /* 0x0003e2000c101906 */
[----:B0-----:R-:W-:-:S04]  /*2830*/  FFMA R5, -R3, R10, 1 ;  /* 0x3f80000003057423 */ /* 0x001fc8000000010a */
[----:B------:R-:W-:-:S04]  /*2840*/  FFMA R5, R10, R5, R10 ;  /* 0x000000050a057223 */ /* 0x000fc8000000000a */
[----:B------:R-:W-:-:S04]  /*2850*/  FFMA R10, R2, R5, RZ ;  /* 0x00000005020a7223 */ /* 0x000fc800000000ff */
[----:B------:R-:W-:-:S04]  /*2860*/  FFMA R11, -R3, R10, R2 ;  /* 0x0000000a030b7223 */ /* 0x000fc80000000102 */
[----:B------:R-:W-:Y:S01]  /*2870*/  FFMA R5, R5, R11, R10 ;  /* 0x0000000b05057223 */ /* 0x000fe2000000000a */
[----:B-1-3--:R-:W-:Y:S06]  /*2880*/  @!P0 BRA `(.L_x_60) ;  /* 0x0000000000088947 */ /* 0x00afec0003800000 */
[----:B------:R-:W-:-:S07]  /*2890*/  MOV R12, 0x28b0 ;  /* 0x000028b0000c7802 */ /* 0x000fce0000000f00 */
[----:B------:R-:W-:Y:S05]  /*28a0*/  CALL.REL.NOINC `($__internal_1_$__cuda_sm3x_div_rn_noftz_f32_slowpath) ;  /* 0x0000000400707944 */ /* 0x000fea0003c00000 */
.L_x_60:
[----:B------:R-:W-:Y:S05]  /*28b0*/  BSYNC.RECONVERGENT B0 ;  /* 0x0000000000007941 */ /* 0x000fea0003800200 */
.L_x_59:
[----:B------:R-:W-:Y:S01]  /*28c0*/  F2F.F64.F32 R6, R5 ;  /* 0x0000000500067310 */ /* 0x000fe20000201800 */
[----:B------:R-:W0:Y:S01]  /*28d0*/  LDCU UR4, c[0x0][0x3c0] ;  /* 0x00007800ff0477ac */ /* 0x000e220008000800 */
[----:B------:R-:W1:Y:S01]  /*28e0*/  LDC.64 R8, c[0x0][0x398] ;  /* 0x0000e600ff087b82 */ /* 0x000e620000000a00 */
[----:B------:R-:W-:Y:S01]  /*28f0*/  IMAD.SHL.U32 R13, R18, 0x4, RZ ;  /* 0x00000004120d7824 */ /* 0x000fe200078e00ff */
[----:B------:R-:W-:Y:S04]  /*2900*/  BSSY.RECONVERGENT B0, `(.L_x_61) ;  /* 0x0000013000007945 */ /* 0x000fe80003800200 */
[----:B------:R-:W2:Y:S01]  /*2910*/  F2F.F64.F32 R10, R17 ;  /* 0x00000011000a7310 */ /* 0x000ea20000201800 */
[----:B0-----:R-:W-:Y:S01]  /*2920*/  I2FP.F32.U32 R15, UR4 ;  /* 0x00000004000f7c45 */ /* 0x001fe20008201000 */
[----:B--2---:R-:W-:-:S06]  /*2930*/  DFMA R2, R10, -0.5, R6 ;  /* 0xbfe000000a02782b */ /* 0x004fcc0000000006 */
[----:B------:R-:W0:Y:S01]  /*2940*/  MUFU.RCP R12, R15 ;  /* 0x0000000f000c7308 */ /* 0x000e220000001000 */
[----:B-1----:R-:W-:-:S07]  /*2950*/  IMAD.WIDE R8, R13, 0x4, R8 ;  /* 0x000000040d087825 */ /* 0x002fce00078e0208 */
[----:B------:R-:W1:Y:S08]  /*2960*/  FCHK P0, R0, R15 ;  /* 0x0000000f00007302 */ /* 0x000e700000000000 */
[----:B------:R-:W2:Y:S01]  /*2970*/  F2F.F32.F64 R3, R2 ;  /* 0x0000000200037310 */ /* 0x000ea20000301000 */
[----:B0-----:R-:W-:-:S04]  /*2980*/  FFMA R13, -R15, R12, 1 ;  /* 0x3f8000000f0d7423 */ /* 0x001fc8000000010c */
[----:B------:R-:W-:-:S04]  /*2990*/  FFMA R13, R12, R13, R12 ;  /* 0x0000000d0c0d7223 */ /* 0x000fc8000000000c */
[----:B------:R-:W-:-:S04]  /*29a0*/  FFMA R12, R0, R13, RZ ;  /* 0x0000000d000c7223 */ /* 0x000fc800000000ff */
[----:B------:R-:W-:Y:S01]  /*29b0*/  FFMA R5, -R15, R12, R0 ;  /* 0x0000000c0f057223 */ /* 0x000fe20000000100 */
[----:B--2---:R0:W-:Y:S03]  /*29c0*/  STG.E desc[UR6][R8.64], R3 ;  /* 0x0000000308007986 */ /* 0x0041e6000c101906 */
[----:B------:R-:W-:Y:S01]  /*29d0*/  FFMA R5, R13, R5, R12 ;  /* 0x000000050d057223 */ /* 0x000fe2000000000c */
[----:B-1----:R-:W-:Y:S06]  /*29e0*/  @!P0 BRA `(.L_x_62) ;  /* 0x0000000000108947 */ /* 0x002fec0003800000 */
[----:B------:R-:W-:Y:S02]  /*29f0*/  MOV R2, R0 ;  /* 0x0000000000027202 */ /* 0x000fe40000000f00 */
[----:B0-----:R-:W-:Y:S02]  /*2a00*/  MOV R3, R15 ;  /* 0x0000000f00037202 */ /* 0x001fe40000000f00 */
[----:B------:R-:W-:-:S07]  /*2a10*/  MOV R12, 0x2a30 ;  /* 0x00002a30000c7802 */ /* 0x000fce0000000f00 */
[----:B------:R-:W-:Y:S05]  /*2a20*/  CALL.REL.NOINC `($__internal_1_$__cuda_sm3x_div_rn_noftz_f32_slowpath) ;  /* 0x0000000400107944 */ /* 0x000fea0003c00000 */
.L_x_62:
[----:B------:R-:W-:Y:S05]  /*2a30*/  BSYNC.RECONVERGENT B0 ;  /* 0x0000000000007941 */ /* 0x000fea0003800200 */
.L_x_61:
[----:B0-----:R-:W-:Y:S01]  /*2a40*/  F2F.F64.F32 R2, R5 ;  /* 0x0000000500027310 */ /* 0x001fe20000201800 */
[----:B------:R-:W0:Y:S01]  /*2a50*/  LDC.64 R12, c[0x0][0x3a0] ;  /* 0x0000e800ff0c7b82 */ /* 0x000e220000000a00 */
[----:B------:R-:W-:-:S06]  /*2a60*/  DFMA R10, R10, 0.5, R6 ;  /* 0x3fe000000a0a782b */ /* 0x000fcc0000000006 */
[----:B------:R-:W1:Y:S08]  /*2a70*/  F2F.F64.F32 R16, R16 ;  /* 0x0000001000107310 */ /* 0x000e700000201800 */
[----:B------:R-:W2:Y:S01]  /*2a80*/  F2F.F32.F64 R11, R10 ;  /* 0x0000000a000b7310 */ /* 0x000ea20000301000 */
[C-C-:B-1----:R-:W-:Y:S02]  /*2a90*/  DFMA R6, R16.reuse, -0.5, R2.reuse ;  /* 0xbfe000001006782b */ /* 0x142fe40000000002 */
[----:B------:R-:W-:Y:S01]  /*2aa0*/  DFMA R2, R16, 0.5, R2 ;  /* 0x3fe000001002782b */ /* 0x000fe20000000002 */
[----:B0-----:R-:W-:Y:S01]  /*2ab0*/  IMAD.WIDE R18, R18, 0x4, R12 ;  /* 0x0000000412127825 */ /* 0x001fe200078e020c */
[----:B--2---:R-:W-:Y:S06]  /*2ac0*/  STG.E desc[UR6][R8.64+0x8], R11 ;  /* 0x0000080b08007986 */ /* 0x004fec000c101906 */
[----:B------:R-:W0:Y:S08]  /*2ad0*/  F2F.F32.F64 R7, R6 ;  /* 0x0000000600077310 */ /* 0x000e300000301000 */
[----:B------:R-:W1:Y:S01]  /*2ae0*/  F2F.F32.F64 R3, R2 ;  /* 0x0000000200037310 */ /* 0x000e620000301000 */
[----:B0-----:R-:W-:Y:S04]  /*2af0*/  STG.E desc[UR6][R8.64+0x4], R7 ;  /* 0x0000040708007986 */ /* 0x001fe8000c101906 */
[----:B-1----:R-:W-:Y:S04]  /*2b00*/  STG.E desc[UR6][R8.64+0xc], R3 ;  /* 0x00000c0308007986 */ /* 0x002fe8000c101906 */
[----:B------:R-:W-:Y:S01]  /*2b10*/  STG.E desc[UR6][R18.64], R4 ;  /* 0x0000000412007986 */ /* 0x000fe2000c101906 */
[----:B------:R-:W-:Y:S05]  /*2b20*/  EXIT ;  /* 0x000000000000794d */ /* 0x000fea0003800000 */
        .weak           $__internal_0_$__cuda_sm20_rcp_rn_f32_slowpath
        .type           $__internal_0_$__cuda_sm20_rcp_rn_f32_slowpath,@function
        .size           $__internal_0_$__cuda_sm20_rcp_rn_f32_slowpath,($__internal_1_$__cuda_sm3x_div_rn_noftz_f32_slowpath - $__internal_0_$__cuda_sm20_rcp_rn_f32_slowpath)
$__internal_0_$__cuda_sm20_rcp_rn_f32_slowpath:
[----:B------:R-:W-:Y:S01]  /*2b30*/  IMAD.SHL.U32 R29, R3, 0x2, RZ ;  /* 0x00000002031d7824 */ /* 0x000fe200078e00ff */
[----:B------:R-:W-:Y:S04]  /*2b40*/  BSSY.RECONVERGENT B0, `(.L_x_63) ;  /* 0x0000030000007945 */ /* 0x000fe80003800200 */
[----:B------:R-:W-:-:S04]  /*2b50*/  SHF.R.U32.HI R29, RZ, 0x18, R29 ;  /* 0x00000018ff1d7819 */ /* 0x000fc8000001161d */
[----:B------:R-:W-:-:S13]  /*2b60*/  ISETP.NE.U32.AND P0, PT, R29, RZ, PT ;  /* 0x000000ff1d00720c */ /* 0x000fda0003f05070 */
[----:B------:R-:W-:Y:S05]  /*2b70*/  @P0 BRA `(.L_x_64) ;  /* 0x0000000000280947 */ /* 0x000fea0003800000 */
[----:B------:R-:W-:-:S04]  /*2b80*/  SHF.L.U32 R23, R3, 0x1, RZ ;  /* 0x0000000103177819 */ /* 0x000fc800000006ff */
[----:B------:R-:W-:-:S13]  /*2b90*/  ISETP.NE.AND P0, PT, R23, RZ, PT ;  /* 0x000000ff1700720c */ /* 0x000fda0003f05270 */
[----:B------:R-:W-:Y:S01]  /*2ba0*/  @P0 FFMA R24, R3, 1.84467440737095516160e+19, RZ ;  /* 0x5f80000003180823 */ /* 0x000fe200000000ff */
[----:B------:R-:W-:Y:S08]  /*2bb0*/  @!P0 MUFU.RCP R28, R3 ;  /* 0x00000003001c8308 */ /* 0x000ff00000001000 */
[----:B------:R-:W0:Y:S02]  /*2bc0*/  @P0 MUFU.RCP R23, R24 ;  /* 0x0000001800170308 */ /* 0x000e240000001000 */
[----:B0-----:R-:W-:-:S04]  /*2bd0*/  @P0 FFMA R26, R24, R23, -1 ;  /* 0xbf800000181a0423 */ /* 0x001fc80000000017 */
[----:B------:R-:W-:-:S04]  /*2be0*/  @P0 FADD.FTZ R26, -R26, -RZ ;  /* 0x800000ff1a1a0221 */ /* 0x000fc80000010100 */
[----:B------:R-:W-:-:S04]  /*2bf0*/  @P0 FFMA R26, R23, R26, R23 ;  /* 0x0000001a171a0223 */ /* 0x000fc80000000017 */
[----:B------:R-:W-:Y:S01]  /*2c00*/  @P0 FFMA R28, R26, 1.84467440737095516160e+19, RZ ;  /* 0x5f8000001a1c0823 */ /* 0x000fe200000000ff */
[----:B------:R-:W-:Y:S06]  /*2c10*/  BRA `(.L_x_65) ;  /* 0x0000000000887947 */ /* 0x000fec0003800000 */
.L_x_64:
[----:B------:R-:W-:-:S04]  /*2c20*/  IADD3 R23, PT, PT, R29, -0xfd, RZ ;  /* 0xffffff031d177810 */ /* 0x000fc80007ffe0ff */
[----:B------:R-:W-:-:S13]  /*2c30*/  ISETP.GT.U32.AND P0, PT, R23, 0x1, PT ;  /* 0x000000011700780c */ /* 0x000fda0003f04070 */
[----:B------:R-:W-:Y:S05]  /*2c40*/  @P0 BRA `(.L_x_66) ;  /* 0x0000000000780947 */ /* 0x000fea0003800000 */
[----:B------:R-:W-:Y:S02]  /*2c50*/  LOP3.LUT R28, R3, 0x7fffff, RZ, 0xc0, !PT ;  /* 0x007fffff031c7812 */ /* 0x000fe400078ec0ff */
[----:B------:R-:W-:Y:S02]  /*2c60*/  IADD3 R29, PT, PT, R29, -0xfc, RZ ;  /* 0xffffff041d1d7810 */ /* 0x000fe40007ffe0ff */
[----:B------:R-:W-:-:S04]  /*2c70*/  LOP3.LUT R28, R28, 0x3f800000, RZ, 0xfc, !PT ;  /* 0x3f8000001c1c7812 */ /* 0x000fc800078efcff */
[----:B------:R-:W0:Y:S02]  /*2c80*/  MUFU.RCP R26, R28 ;  /* 0x0000001c001a7308 */ /* 0x000e240000001000 */
[----:B0-----:R-:W-:-:S04]  /*2c90*/  FFMA R25, R28, R26, -1 ;  /* 0xbf8000001c197423 */ /* 0x001fc8000000001a */
[----:B------:R-:W-:-:S04]  /*2ca0*/  FADD.FTZ R25, -R25, -RZ ;  /* 0x800000ff19197221 */ /* 0x000fc80000010100 */
[CCC-:B------:R-:W-:Y:S01]  /*2cb0*/  FFMA.RM R24, R26.reuse, R25.reuse, R26.reuse ;  /* 0x000000191a187223 */ /* 0x1c0fe2000000401a */
[----:B------:R-:W-:Y:S01]  /*2cc0*/  FFMA.RP R25, R26, R25, R26 ;  /* 0x000000191a197223 */ /* 0x000fe2000000801a */
[----:B------:R-:W-:-:S04]  /*2cd0*/  IMAD.MOV.U32 R26, RZ, RZ, 0x3 ;  /* 0x00000003ff1a7424 */ /* 0x000fc800078e00ff */
[C---:B------:R-:W-:Y:S02]  /*2ce0*/  FSETP.NEU.FTZ.AND P0, PT, R24.reuse, R25, PT ;  /* 0x000000191800720b */ /* 0x040fe40003f1d000 */
[----:B------:R-:W-:Y:S02]  /*2cf0*/  LOP3.LUT R24, R24, 0x7fffff, RZ, 0xc0, !PT ;  /* 0x007fffff18187812 */ /* 0x000fe400078ec0ff */
[----:B------:R-:W-:Y:S02]  /*2d00*/  SHF.L.U32 R25, R26, R23, RZ ;  /* 0x000000171a197219 */ /* 0x000fe400000006ff */
[----:B------:R-:W-:-:S04]  /*2d10*/  LOP3.LUT R24, R24, 0x800000, RZ, 0xfc, !PT ;  /* 0x0080000018187812 */ /* 0x000fc800078efcff */
[----:B------:R-:W-:Y:S02]  /*2d20*/  LOP3.LUT R26, R25, R24, RZ, 0xc0, !PT ;  /* 0x00000018191a7212 */ /* 0x000fe400078ec0ff */
[----:B------:R-:W-:Y:S02]  /*2d30*/  SEL R25, RZ, 0xffffffff, !P0 ;  /* 0xffffffffff197807 */ /* 0x000fe40004000000 */
[-C--:B------:R-:W-:Y:S02]  /*2d40*/  SHF.R.U32.HI R26, RZ, R23.reuse, R26 ;  /* 0x00000017ff1a7219 */ /* 0x080fe4000001161a */
[----:B------:R-:W-:Y:S02]  /*2d50*/  IADD3 R25, PT, PT, -R25, RZ, RZ ;  /* 0x000000ff19197210 */ /* 0x000fe40007ffe1ff */
[----:B------:R-:W-:Y:S02]  /*2d60*/  LOP3.LUT P0, RZ, R26, 0x1, RZ, 0xc0, !PT ;  /* 0x000000011aff7812 */ /* 0x000fe4000780c0ff */
[----:B------:R-:W-:-:S02]  /*2d70*/  LOP3.LUT P1, RZ, R25, R23, R24, 0xf8, !PT ;  /* 0x0000001719ff7212 */ /* 0x000fc4000782f818 */
[----:B------:R-:W-:Y:S02]  /*2d80*/  LOP3.LUT P2, RZ, R26, 0x2, RZ, 0xc0, !PT ;  /* 0x000000021aff7812 */ /* 0x000fe4000784c0ff */
[----:B------:R-:W-:Y:S02]  /*2d90*/  SHF.R.U32.HI R28, RZ, R29, R24 ;  /* 0x0000001dff1c7219 */ /* 0x000fe40000011618 */
[----:B------:R-:W-:Y:S02]  /*2da0*/  PLOP3.LUT P0, PT, P0, P1, P2, 0xe0, 0x0 ;  /* 0x000000000000781c */ /* 0x000fe40000703c20 */
[----:B------:R-:W-:Y:S02]  /*2db0*/  LOP3.LUT P1, RZ, R3, 0x7fffff, RZ, 0xc0, !PT ;  /* 0x007fffff03ff7812 */ /* 0x000fe4000782c0ff */
[----:B------:R-:W-:-:S05]  /*2dc0*/  SEL R23, RZ, 0x1, !P0 ;  /* 0x00000001ff177807 */ /* 0x000fca0004000000 */
[----:B------:R-:W-:-:S05]  /*2dd0*/  IMAD.MOV R23, RZ, RZ, -R23 ;  /* 0x000000ffff177224 */ /* 0x000fca00078e0a17 */
[----:B------:R-:W-:-:S13]  /*2de0*/  ISETP.GE.AND P0, PT, R23, RZ, PT ;  /* 0x000000ff1700720c */ /* 0x000fda0003f06270 */
[----:B------:R-:W-:-:S04]  /*2df0*/  @!P0 IADD3 R28, PT, PT, R28, 0x1, RZ ;  /* 0x000000011c1c8810 */ /* 0x000fc80007ffe0ff */
[----:B------:R-:W-:-:S04]  /*2e00*/  @!P1 SHF.L.U32 R28, R28, 0x1, RZ ;  /* 0x000000011c1c9819 */ /* 0x000fc800000006ff */
[----:B------:R-:W-:Y:S01]  /*2e10*/  LOP3.LUT R28, R28, 0x80000000, R3, 0xf8, !PT ;  /* 0x800000001c1c7812 */ /* 0x000fe200078ef803 */
[----:B------:R-:W-:Y:S06]  /*2e20*/  BRA `(.L_x_65) ;  /* 0x0000000000047947 */ /* 0x000fec0003800000 */
.L_x_66:
[----:B------:R0:W1:Y:S02]  /*2e30*/  MUFU.RCP R28, R3 ;  /* 0x00000003001c7308 */ /* 0x0000640000001000 */
.L_x_65:
[----:B------:R-:W-:Y:S05]  /*2e40*/  BSYNC.RECONVERGENT B0 ;  /* 0x0000000000007941 */ /* 0x000fea0003800200 */
.L_x_63:
[----:B------:R-:W-:-:S04]  /*2e50*/  IMAD.MOV.U32 R23, RZ, RZ, 0x0 ;  /* 0x00000000ff177424 */ /* 0x000fc800078e00ff */
[----:B01----:R-:W-:Y:S05]  /*2e60*/  RET.REL.NODEC R22 `(_Z12gpuYoloLayerPKfPiPfS2_S1_S1_fjjjjjjfS0_PKi) ;  /* 0xffffffd016647950 */ /* 0x003fea0003c3ffff */
        .weak           $__internal_1_$__cuda_sm3x_div_rn_noftz_f32_slowpath
        .type           $__internal_1_$__cuda_sm3x_div_rn_noftz_f32_slowpath,@function
        .size           $__internal_1_$__cuda_sm3x_div_rn_noftz_f32_slowpath,(.L_x_80 - $__internal_1_$__cuda_sm3x_div_rn_noftz_f32_slowpath)
$__internal_1_$__cuda_sm3x_div_rn_noftz_f32_slowpath:
[----:B------:R-:W-:Y:S01]  /*2e70*/  SHF.R.U32.HI R5, RZ, 0x17, R3 ;  /* 0x00000017ff057819 */ /* 0x000fe20000011603 */
[----:B------:R-:W-:Y:S01]  /*2e80*/  BSSY.RECONVERGENT B1, `(.L_x_67) ;  /* 0x0000062000017945 */ /* 0x000fe20003800200 */
[----:B------:R-:W-:Y:S02]  /*2e90*/  SHF.R.U32.HI R13, RZ, 0x17, R2 ;  /* 0x00000017ff0d7819 */ /* 0x000fe40000011602 */
[----:B------:R-:W-:Y:S02]  /*2ea0*/  LOP3.LUT R5, R5, 0xff, RZ, 0xc0, !PT ;  /* 0x000000ff05057812 */ /* 0x000fe400078ec0ff */
[----:B------:R-:W-:Y:S02]  /*2eb0*/  LOP3.LUT R15, R13, 0xff, RZ, 0xc0, !PT ;  /* 0x000000ff0d0f7812 */ /* 0x000fe400078ec0ff */
[----:B------:R-:W-:Y:S02]  /*2ec0*/  IADD3 R19, PT, PT, R5, -0x1, RZ ;  /* 0xffffffff05137810 */ /* 0x000fe40007ffe0ff */
[----:B------:R-:W-:-:S02]  /*2ed0*/  IADD3 R14, PT, PT, R15, -0x1, RZ ;  /* 0xffffffff0f0e7810 */ /* 0x000fc40007ffe0ff */
[----:B------:R-:W-:-:S04]  /*2ee0*/  ISETP.GT.U32.AND P0, PT, R19, 0xfd, PT ;  /* 0x000000fd1300780c */ /* 0x000fc80003f04070 */
[----:B------:R-:W-:-:S13]  /*2ef0*/  ISETP.GT.U32.OR P0, PT, R14, 0xfd, P0 ;  /* 0x000000fd0e00780c */ /* 0x000fda0000704470 */
[----:B------:R-:W-:Y:S01]  /*2f00*/  @!P0 IMAD.MOV.U32 R13, RZ, RZ, RZ ;  /* 0x000000ffff0d8224 */ /* 0x000fe200078e00ff */
[----:B------:R-:W-:Y:S06]  /*2f10*/  @!P0 BRA `(.L_x_68) ;  /* 0x00000000005c8947 */ /* 0x000fec0003800000 */
[----:B------:R-:W-:Y:S02]  /*2f20*/  FSETP.GTU.FTZ.AND P0, PT, |R2|, +INF , PT ;  /* 0x7f8000000200780b */ /* 0x000fe40003f1c200 */
[----:B------:R-:W-:-:S04]  /*2f30*/  FSETP.GTU.FTZ.AND P1, PT, |R3|, +INF , PT ;  /* 0x7f8000000300780b */ /* 0x000fc80003f3c200 */
[----:B------:R-:W-:-:S13]  /*2f40*/  PLOP3.LUT P0, PT, P0, P1, PT, 0xf8, 0x8f ;  /* 0x00000000008f781c */ /* 0x000fda0000703f70 */
[----:B------:R-:W-:Y:S05]  /*2f50*/  @P0 BRA `(.L_x_69) ;  /* 0x00000004004c0947 */ /* 0x000fea0003800000 */
[----:B------:R-:W-:-:S13]  /*2f60*/  LOP3.LUT P0, RZ, R3, 0x7fffffff, R2, 0xc8, !PT ;  /* 0x7fffffff03ff7812 */ /* 0x000fda000780c802 */
[----:B------:R-:W-:Y:S05]  /*2f70*/  @!P0 BRA `(.L_x_70) ;  /* 0x00000004003c8947 */ /* 0x000fea0003800000 */
[C---:B------:R-:W-:Y:S02]  /*2f80*/  FSETP.NEU.FTZ.AND P2, PT, |R2|.reuse, +INF , PT ;  /* 0x7f8000000200780b */ /* 0x040fe40003f5d200 */
[----:B------:R-:W-:Y:S02]  /*2f90*/  FSETP.NEU.FTZ.AND P1, PT, |R3|, +INF , PT ;  /* 0x7f8000000300780b */ /* 0x000fe40003f3d200 */
[----:B------:R-:W-:-:S11]  /*2fa0*/  FSETP.NEU.FTZ.AND P0, PT, |R2|, +INF , PT ;  /* 0x7f8000000200780b */ /* 0x000fd60003f1d200 */
[----:B------:R-:W-:Y:S05]  /*2fb0*/  @!P1 BRA !P2, `(.L_x_70) ;  /* 0x00000004002c9947 */ /* 0x000fea0005000000 */
[----:B------:R-:W-:-:S04]  /*2fc0*/  LOP3.LUT P2, RZ, R2, 0x7fffffff, RZ, 0xc0, !PT ;  /* 0x7fffffff02ff7812 */ /* 0x000fc8000784c0ff */
[----:B------:R-:W-:-:S13]  /*2fd0*/  PLOP3.LUT P1, PT, P1, P2, PT, 0x2f, 0xf2 ;  /* 0x0000000000f2781c */ /* 0x000fda0000f24577 */
[----:B------:R-:W-:Y:S05]  /*2fe0*/  @P1 BRA `(.L_x_71) ;  /* 0x0000000400181947 */ /* 0x000fea0003800000 */
[----:B------:R-:W-:-:S04]  /*2ff0*/  LOP3.LUT P1, RZ, R3, 0x7fffffff, RZ, 0xc0, !PT ;  /* 0x7fffffff03ff7812 */ /* 0x000fc8000782c0ff */
[----:B------:R-:W-:-:S13]  /*3000*/  PLOP3.LUT P0, PT, P0, P1, PT, 0x2f, 0xf2 ;  /* 0x0000000000f2781c */ /* 0x000fda0000702577 */
[----:B------:R-:W-:Y:S05]  /*3010*/  @P0 BRA `(.L_x_72) ;  /* 0x0000000400000947 */ /* 0x000fea0003800000 */
[----:B------:R-:W-:Y:S02]  /*3020*/  ISETP.GE.AND P0, PT, R14, RZ, PT ;  /* 0x000000ff0e00720c */ /* 0x000fe40003f06270 */
[----:B------:R-:W-:-:S11]  /*3030*/  ISETP.GE.AND P1, PT, R19, RZ, PT ;  /* 0x000000ff1300720c */ /* 0x000fd60003f26270 */
[----:B------:R-:W-:Y:S01]  /*3040*/  @P0 MOV R13, RZ ;  /* 0x000000ff000d0202 */ /* 0x000fe20000000f00 */
[----:B------:R-:W-:Y:S01]  /*3050*/  @!P0 FFMA R2, R2, 1.84467440737095516160e+19, RZ ;  /* 0x5f80000002028823 */ /* 0x000fe200000000ff */
[----:B------:R-:W-:Y:S01]  /*3060*/  @!P0 MOV R13, 0xffffffc0 ;  /* 0xffffffc0000d8802 */ /* 0x000fe20000000f00 */
[----:B------:R-:W-:-:S04]  /*3070*/  @!P1 FFMA R3, R3, 1.84467440737095516160e+19, RZ ;  /* 0x5f80000003039823 */ /* 0x000fc800000000ff */
[----:B------:R-:W-:-:S07]  /*3080*/  @!P1 VIADD R13, R13, 0x40 ;  /* 0x000000400d0d9836 */ /* 0x000fce0000000000 */
.L_x_68:
[----:B------:R-:W-:Y:S01]  /*3090*/  LEA R14, R5, 0xc0800000, 0x17 ;  /* 0xc0800000050e7811 */ /* 0x000fe200078eb8ff */
[----:B------:R-:W-:Y:S01]  /*30a0*/  BSSY.RECONVERGENT B2, `(.L_x_73) ;  /* 0x0000036000027945 */ /* 0x000fe20003800200 */
[----:B------:R-:W-:Y:S02]  /*30b0*/  IADD3 R15, PT, PT, R15, -0x7f, RZ ;  /* 0xffffff810f0f7810 */ /* 0x000fe40007ffe0ff */
[----:B------:R-:W-:-:S03]  /*30c0*/  IADD3 R19, PT, PT, -R14, R3, RZ ;  /* 0x000000030e137210 */ /* 0x000fc60007ffe1ff */
[----:B------:R-:W-:Y:S01]  /*30d0*/  IMAD R2, R15, -0x800000, R2 ;  /* 0xff8000000f027824 */ /* 0x000fe200078e0202 */
[----:B------:R-:W0:Y:S01]  /*30e0*/  MUFU.RCP R3, R19 ;  /* 0x0000001300037308 */ /* 0x000e220000001000 */
[----:B------:R-:W-:-:S04]  /*30f0*/  FADD.FTZ R21, -R19, -RZ ;  /* 0x800000ff13157221 */ /* 0x000fc80000010100 */
[----:B0-----:R-:W-:-:S04]  /*3100*/  FFMA R14, R3, R21, 1 ;  /* 0x3f800000030e7423 */ /* 0x001fc80000000015 */
[----:B------:R-:W-:-:S04]  /*3110*/  FFMA R3, R3, R14, R3 ;  /* 0x0000000e03037223 */ /* 0x000fc80000000003 */
[----:B------:R-:W-:-:S04]  /*3120*/  FFMA R14, R2, R3, RZ ;  /* 0x00000003020e7223 */ /* 0x000fc800000000ff */
[----:B------:R-:W-:-:S04]  /*3130*/  FFMA R20, R21, R14, R2 ;  /* 0x0000000e15147223 */ /* 0x000fc80000000002 */
[----:B------:R-:W-:Y:S01]  /*3140*/  FFMA R14, R3, R20, R14 ;  /* 0x00000014030e7223 */ /* 0x000fe2000000000e */
[----:B------:R-:W-:-:S03]  /*3150*/  IADD3 R20, PT, PT, R15, 0x7f, -R5 ;  /* 0x0000007f0f147810 */ /* 0x000fc60007ffe805 */
[----:B------:R-:W-:Y:S02]  /*3160*/  FFMA R21, R21, R14, R2 ;  /* 0x0000000e15157223 */ /* 0x000fe40000000002 */
[----:B------:R-:W-:Y:S02]  /*3170*/  IMAD.IADD R20, R20, 0x1, R13 ;  /* 0x0000000114147824 */ /* 0x000fe400078e020d */
[----:B------:R-:W-:-:S05]  /*3180*/  FFMA R2, R3, R21, R14 ;  /* 0x0000001503027223 */ /* 0x000fca000000000e */
[----:B------:R-:W-:-:S04]  /*3190*/  SHF.R.U32.HI R5, RZ, 0x17, R2 ;  /* 0x00000017ff057819 */ /* 0x000fc80000011602 */
[----:B------:R-:W-:-:S04]  /*31a0*/  LOP3.LUT R5, R5, 0xff, RZ, 0xc0, !PT ;  /* 0x000000ff05057812 */ /* 0x000fc800078ec0ff */
[----:B------:R-:W-:-:S04]  /*31b0*/  IADD3 R15, PT, PT, R5, R20, RZ ;  /* 0x00000014050f7210 */ /* 0x000fc80007ffe0ff */
[----:B------:R-:W-:-:S04]  /*31c0*/  IADD3 R5, PT, PT, R15, -0x1, RZ ;  /* 0xffffffff0f057810 */ /* 0x000fc80007ffe0ff */
[----:B------:R-:W-:-:S13]  /*31d0*/  ISETP.GE.U32.AND P0, PT, R5, 0xfe, PT ;  /* 0x000000fe0500780c */ /* 0x000fda0003f06070 */
[----:B------:R-:W-:Y:S05]  /*31e0*/  @!P0 BRA `(.L_x_74) ;  /* 0x0000000000808947 */ /* 0x000fea0003800000 */
[----:B------:R-:W-:-:S13]  /*31f0*/  ISETP.GT.AND P0, PT, R15, 0xfe, PT ;  /* 0x000000fe0f00780c */ /* 0x000fda0003f04270 */
[----:B------:R-:W-:Y:S05]  /*3200*/  @P0 BRA `(.L_x_75) ;  /* 0x00000000006c0947 */ /* 0x000fea0003800000 */
[----:B------:R-:W-:-:S13]  /*3210*/  ISETP.GE.AND P0, PT, R15, 0x1, PT ;  /* 0x000000010f00780c */ /* 0x000fda0003f06270 */
[----:B------:R-:W-:Y:S05]  /*3220*/  @P0 BRA `(.L_x_76) ;  /* 0x0000000000740947 */ /* 0x000fea0003800000 */
[----:B------:R-:W-:Y:S02]  /*3230*/  ISETP.GE.AND P0, PT, R15, -0x18, PT ;  /* 0xffffffe80f00780c */ /* 0x000fe40003f06270 */
[----:B------:R-:W-:-:S11]  /*3240*/  LOP3.LUT R2, R2, 0x80000000, RZ, 0xc0, !PT ;  /* 0x8000000002027812 */ /* 0x000fd600078ec0ff */
[----:B------:R-:W-:Y:S05]  /*3250*/  @!P0 BRA `(.L_x_76) ;  /* 0x0000000000688947 */ /* 0x000fea0003800000 */
[-CC-:B------:R-:W-:Y:S01]  /*3260*/  FFMA.RZ R5, R3, R21.reuse, R14.reuse ;  /* 0x0000001503057223 */ /* 0x180fe2000000c00e */
[C---:B------:R-:W-:Y:S01]  /*3270*/  VIADD R20, R15.reuse, 0x20 ;  /* 0x000000200f147836 */ /* 0x040fe20000000000 */
[C---:B------:R-:W-:Y:S02]  /*3280*/  ISETP.NE.AND P2, PT, R15.reuse, RZ, PT ;  /* 0x000000ff0f00720c */ /* 0x040fe40003f45270 */
[----:B------:R-:W-:Y:S02]  /*3290*/  ISETP.NE.AND P1, PT, R15, RZ, PT ;  /* 0x000000ff0f00720c */ /* 0x000fe40003f25270 */
[----:B------:R-:W-:Y:S01]  /*32a0*/  LOP3.LUT R13, R5, 0x7fffff, RZ, 0xc0, !PT ;  /* 0x007fffff050d7812 */ /* 0x000fe200078ec0ff */
[CCC-:B------:R-:W-:Y:S01]  /*32b0*/  FFMA.RP R5, R3.reuse, R21.reuse, R14.reuse ;  /* 0x0000001503057223 */ /* 0x1c0fe2000000800e */
[----:B------:R-:W-:Y:S01]  /*32c0*/  FFMA.RM R14, R3, R21, R14 ;  /* 0x00000015030e7223 */ /* 0x000fe2000000400e */
[----:B------:R-:W-:Y:S02]  /*32d0*/  IADD3 R3, PT, PT, -R15, RZ, RZ ;  /* 0x000000ff0f037210 */ /* 0x000fe40007ffe1ff */
[----:B------:R-:W-:-:S02]  /*32e0*/  LOP3.LUT R13, R13, 0x800000, RZ, 0xfc, !PT ;  /* 0x008000000d0d7812 */ /* 0x000fc400078efcff */
[----:B------:R-:W-:Y:S02]  /*32f0*/  FSETP.NEU.FTZ.AND P0, PT, R5, R14, PT ;  /* 0x0000000e0500720b */ /* 0x000fe40003f1d000 */
[----:B------:R-:W-:Y:S02]  /*3300*/  SHF.L.U32 R20, R13, R20, RZ ;  /* 0x000000140d147219 */ /* 0x000fe400000006ff */
[----:B------:R-:W-:Y:S02]  /*3310*/  SEL R14, R3, RZ, P2 ;  /* 0x000000ff030e7207 */ /* 0x000fe40001000000 */
[----:B------:R-:W-:Y:S02]  /*3320*/  ISETP.NE.AND P1, PT, R20, RZ, P1 ;  /* 0x000000ff1400720c */ /* 0x000fe40000f25270 */
[----:B------:R-:W-:Y:S02]  /*3330*/  SHF.R.U32.HI R14, RZ, R14, R13 ;  /* 0x0000000eff0e7219 */ /* 0x000fe4000001160d */
[----:B------:R-:W-:-:S02]  /*3340*/  PLOP3.LUT P0, PT, P0, P1, PT, 0xf8, 0x8f ;  /* 0x00000000008f781c */ /* 0x000fc40000703f70 */
[----:B------:R-:W-:Y:S02]  /*3350*/  SHF.R.U32.HI R20, RZ, 0x1, R14 ;  /* 0x00000001ff147819 */ /* 0x000fe4000001160e */
[----:B------:R-:W-:-:S04]  /*3360*/  SEL R3, RZ, 0x1, !P0 ;  /* 0x00000001ff037807 */ /* 0x000fc80004000000 */
[----:B------:R-:W-:-:S04]  /*3370*/  LOP3.LUT R3, R3, 0x1, R20, 0xf8, !PT ;  /* 0x0000000103037812 */ /* 0x000fc800078ef814 */
[----:B------:R-:W-:-:S04]  /*3380*/  LOP3.LUT R3, R3, R14, RZ, 0xc0, !PT ;  /* 0x0000000e03037212 */ /* 0x000fc800078ec0ff */
[----:B------:R-:W-:-:S04]  /*3390*/  IADD3 R3, PT, PT, R20, R3, RZ ;  /* 0x0000000314037210 */ /* 0x000fc80007ffe0ff */
[----:B------:R-:W-:Y:S01]  /*33a0*/  LOP3.LUT R2, R3, R2, RZ, 0xfc, !PT ;  /* 0x0000000203027212 */ /* 0x000fe200078efcff */
[----:B------:R-:W-:Y:S06]  /*33b0*/  BRA `(.L_x_76) ;  /* 0x0000000000107947 */ /* 0x000fec0003800000 */
.L_x_75:
[----:B------:R-:W-:-:S04]  /*33c0*/  LOP3.LUT R2, R2, 0x80000000, RZ, 0xc0, !PT ;  /* 0x8000000002027812 */ /* 0x000fc800078ec0ff */
[----:B------:R-:W-:Y:S01]  /*33d0*/  LOP3.LUT R2, R2, 0x7f800000, RZ, 0xfc, !PT ;  /* 0x7f80000002027812 */ /* 0x000fe200078efcff */
[----:B------:R-:W-:Y:S06]  /*33e0*/  BRA `(.L_x_76) ;  /* 0x0000000000047947 */ /* 0x000fec0003800000 */
.L_x_74:
[----:B------:R-:W-:-:S07]  /*33f0*/  IMAD R2, R20, 0x800000, R2 ;  /* 0x0080000014027824 */ /* 0x000fce00078e0202 */
.L_x_76:
[----:B------:R-:W-:Y:S05]  /*3400*/  BSYNC.RECONVERGENT B2 ;  /* 0x0000000000027941 */ /* 0x000fea0003800200 */
.L_x_73:
[----:B------:R-:W-:Y:S05]  /*3410*/  BRA `(.L_x_77) ;  /* 0x0000000000207947 */ /* 0x000fea0003800000 */
.L_x_72:
[----:B------:R-:W-:-:S04]  /*3420*/  LOP3.LUT R2, R3, 0x80000000, R2, 0x48, !PT ;  /* 0x8000000003027812 */ /* 0x000fc800078e4802 */
[----:B------:R-:W-:Y:S01]  /*3430*/  LOP3.LUT R2, R2, 0x7f800000, RZ, 0xfc, !PT ;  /* 0x7f80000002027812 */ /* 0x000fe200078efcff */
[----:B------:R-:W-:Y:S06]  /*3440*/  BRA `(.L_x_77) ;  /* 0x0000000000147947 */ /* 0x000fec0003800000 */
.L_x_71:
[----:B------:R-:W-:Y:S01]  /*3450*/  LOP3.LUT R2, R3, 0x80000000, R2, 0x48, !PT ;  /* 0x8000000003027812 */ /* 0x000fe200078e4802 */
[----:B------:R-:W-:Y:S06]  /*3460*/  BRA `(.L_x_77) ;  /* 0x00000000000c7947 */ /* 0x000fec0003800000 */
.L_x_70:
[----:B------:R-:W0:Y:S01]  /*3470*/  MUFU.RSQ R2, -QNAN ;  /* 0xffc0000000027908 */ /* 0x000e220000001400 */
[----:B------:R-:W-:Y:S05]  /*3480*/  BRA `(.L_x_77) ;  /* 0x0000000000047947 */ /* 0x000fea0003800000 */
.L_x_69:
[----:B------:R-:W-:-:S07]  /*3490*/  FADD.FTZ R2, R2, R3 ;  /* 0x0000000302027221 */ /* 0x000fce0000010000 */
.L_x_77:
[----:B------:R-:W-:Y:S05]  /*34a0*/  BSYNC.RECONVERGENT B1 ;  /* 0x0000000000017941 */ /* 0x000fea0003800200 */
.L_x_67:
[----:B------:R-:W-:Y:S01]  /*34b0*/  HFMA2 R13, -RZ, RZ, 0, 0 ;  /* 0x00000000ff0d7431 */ /* 0x000fe200000001ff */
[----:B0-----:R-:W-:-:S03]  /*34c0*/  MOV R5, R2 ;  /* 0x0000000200057202 */ /* 0x001fc60000000f00 */
[----:B------:R-:W-:Y:S05]  /*34d0*/  RET.REL.NODEC R12 `(_Z12gpuYoloLayerPKfPiPfS2_S1_S1_fjjjjjjfS0_PKi) ;  /* 0xffffffc80cc87950 */ /* 0x000fea0003c3ffff */
.L_x_78:
[----:B------:R-:W-:-:S00]  /*34e0*/  BRA `(.L_x_78) ;  /* 0xfffffffc00fc7947 */ /* 0x000fc0000383ffff */
[----:B------:R-:W-:-:S00]  /*34f0*/  NOP ;  /* 0x0000000000007918 */ /* 0x000fc00000000000 */
        /* <DEDUP_REMOVED lines=8> */
.L_x_80:


//--------------------- .nv.shared.reserved.0     --------------------------
	.section	.nv.shared.reserved.0,"aw",@nobits
	.weak		__nv_reservedSMEM_offset_0_alias
	.size		__nv_reservedSMEM_offset_0_alias, 0, 64
	.other		__nv_reservedSMEM_offset_0_alias,@"STO_CUDA_RESERVED_SHARED STV_DEFAULT"
__nv_reservedSMEM_offset_0_alias:
	.zero		0
	.zero		64


//--------------------- .nv.constant0._Z12gpuYoloLayerPKfPiPfS2_S1_S1_fjjjjjjfS0_PKi --------------------------
	.section	.nv.constant0._Z12gpuYoloLayerPKfPiPfS2_S1_S1_fjjjjjjfS0_PKi,"a",@progbits
	.sectionflags	@""
	.align	4
.nv.constant0._Z12gpuYoloLayerPKfPiPfS2_S1_S1_fjjjjjjfS0_PKi:
	.zero		992


//--------------------- SYMBOLS --------------------------

	.type		.nv.reservedSmem.offset0,@object
	.size		.nv.reservedSmem.offset0,0x4
